//
// Generated by NVIDIA NVVM Compiler
//
// Compiler Build ID: CL-36424714
// Cuda compilation tools, release 13.0, V13.0.88
// Based on NVVM 20.0.0
//

.version 9.0
.target sm_100
.address_size 64

	// .globl	_Z16reduceNeighboredPiS_i

.visible .entry _Z16reduceNeighboredPiS_i(
	.param .u64 .ptr .align 1 _Z16reduceNeighboredPiS_i_param_0,
	.param .u64 .ptr .align 1 _Z16reduceNeighboredPiS_i_param_1,
	.param .u32 _Z16reduceNeighboredPiS_i_param_2
)
{
	.reg .pred 	%p<6>;
	.reg .b32 	%r<17>;
	.reg .b64 	%rd<13>;

	ld.param.u64 	%rd4, [_Z16reduceNeighboredPiS_i_param_0];
	ld.param.u64 	%rd3, [_Z16reduceNeighboredPiS_i_param_1];
	ld.param.u32 	%r6, [_Z16reduceNeighboredPiS_i_param_2];
	cvta.to.global.u64 	%rd5, %rd4;
	mov.u32 	%r1, %tid.x;
	mov.u32 	%r2, %ctaid.x;
	mov.u32 	%r3, %ntid.x;
	mul.lo.s32 	%r7, %r2, %r3;
	add.s32 	%r8, %r7, %r1;
	mul.wide.u32 	%rd6, %r7, 4;
	add.s64 	%rd1, %rd5, %rd6;
	setp.ge.u32 	%p1, %r8, %r6;
	@%p1 bra 	$L__BB0_8;
	setp.lt.u32 	%p2, %r3, 2;
	@%p2 bra 	$L__BB0_6;
	mul.wide.u32 	%rd7, %r1, 4;
	add.s64 	%rd2, %rd1, %rd7;
	mov.b32 	%r16, 1;
$L__BB0_3:
	shl.b32 	%r5, %r16, 1;
	add.s32 	%r10, %r5, -1;
	and.b32  	%r11, %r10, %r1;
	setp.ne.s32 	%p3, %r11, 0;
	@%p3 bra 	$L__BB0_5;
	mul.wide.s32 	%rd8, %r16, 4;
	add.s64 	%rd9, %rd2, %rd8;
	ld.global.u32 	%r12, [%rd9];
	ld.global.u32 	%r13, [%rd2];
	add.s32 	%r14, %r13, %r12;
	st.global.u32 	[%rd2], %r14;
$L__BB0_5:
	bar.sync 	0;
	setp.lt.u32 	%p4, %r5, %r3;
	mov.u32 	%r16, %r5;
	@%p4 bra 	$L__BB0_3;
$L__BB0_6:
	setp.ne.s32 	%p5, %r1, 0;
	@%p5 bra 	$L__BB0_8;
	ld.global.u32 	%r15, [%rd1];
	cvta.to.global.u64 	%rd10, %rd3;
	mul.wide.u32 	%rd11, %r2, 4;
	add.s64 	%rd12, %rd10, %rd11;
	st.global.u32 	[%rd12], %r15;
$L__BB0_8:
	ret;

}
	// .globl	_Z20reduceNeighboredLessPiS_i
.visible .entry _Z20reduceNeighboredLessPiS_i(
	.param .u64 .ptr .align 1 _Z20reduceNeighboredLessPiS_i_param_0,
	.param .u64 .ptr .align 1 _Z20reduceNeighboredLessPiS_i_param_1,
	.param .u32 _Z20reduceNeighboredLessPiS_i_param_2
)
{
	.reg .pred 	%p<6>;
	.reg .b32 	%r<17>;
	.reg .b64 	%rd<13>;

	ld.param.u64 	%rd3, [_Z20reduceNeighboredLessPiS_i_param_0];
	ld.param.u64 	%rd2, [_Z20reduceNeighboredLessPiS_i_param_1];
	ld.param.u32 	%r7, [_Z20reduceNeighboredLessPiS_i_param_2];
	cvta.to.global.u64 	%rd4, %rd3;
	mov.u32 	%r1, %tid.x;
	mov.u32 	%r2, %ctaid.x;
	mov.u32 	%r3, %ntid.x;
	mul.lo.s32 	%r8, %r2, %r3;
	add.s32 	%r9, %r8, %r1;
	mul.wide.u32 	%rd5, %r8, 4;
	add.s64 	%rd1, %rd4, %rd5;
	setp.ge.u32 	%p1, %r9, %r7;
	@%p1 bra 	$L__BB1_8;
	setp.lt.u32 	%p2, %r3, 2;
	@%p2 bra 	$L__BB1_6;
	mov.b32 	%r16, 1;
$L__BB1_3:
	shl.b32 	%r5, %r16, 1;
	mul.lo.s32 	%r6, %r5, %r1;
	setp.ge.u32 	%p3, %r6, %r3;
	@%p3 bra 	$L__BB1_5;
	add.s32 	%r11, %r6, %r16;
	mul.wide.u32 	%rd6, %r11, 4;
	add.s64 	%rd7, %rd1, %rd6;
	ld.global.u32 	%r12, [%rd7];
	mul.wide.u32 	%rd8, %r6, 4;
	add.s64 	%rd9, %rd1, %rd8;
	ld.global.u32 	%r13, [%rd9];
	add.s32 	%r14, %r13, %r12;
	st.global.u32 	[%rd9], %r14;
$L__BB1_5:
	bar.sync 	0;
	setp.lt.u32 	%p4, %r5, %r3;
	mov.u32 	%r16, %r5;
	@%p4 bra 	$L__BB1_3;
$L__BB1_6:
	setp.ne.s32 	%p5, %r1, 0;
	@%p5 bra 	$L__BB1_8;
	ld.global.u32 	%r15, [%rd1];
	cvta.to.global.u64 	%rd10, %rd2;
	mul.wide.u32 	%rd11, %r2, 4;
	add.s64 	%rd12, %rd10, %rd11;
	st.global.u32 	[%rd12], %r15;
$L__BB1_8:
	ret;

}
	// .globl	_Z27reduceNeighboredInterleavedPiS_i
.visible .entry _Z27reduceNeighboredInterleavedPiS_i(
	.param .u64 .ptr .align 1 _Z27reduceNeighboredInterleavedPiS_i_param_0,
	.param .u64 .ptr .align 1 _Z27reduceNeighboredInterleavedPiS_i_param_1,
	.param .u32 _Z27reduceNeighboredInterleavedPiS_i_param_2
)
{
	.reg .pred 	%p<6>;
	.reg .b32 	%r<14>;
	.reg .b64 	%rd<13>;

	ld.param.u64 	%rd4, [_Z27reduceNeighboredInterleavedPiS_i_param_0];
	ld.param.u64 	%rd3, [_Z27reduceNeighboredInterleavedPiS_i_param_1];
	ld.param.u32 	%r6, [_Z27reduceNeighboredInterleavedPiS_i_param_2];
	cvta.to.global.u64 	%rd5, %rd4;
	mov.u32 	%r1, %tid.x;
	mov.u32 	%r2, %ctaid.x;
	mov.u32 	%r13, %ntid.x;
	mul.lo.s32 	%r7, %r2, %r13;
	add.s32 	%r8, %r7, %r1;
	mul.wide.u32 	%rd6, %r7, 4;
	add.s64 	%rd1, %rd5, %rd6;
	setp.ge.u32 	%p1, %r8, %r6;
	@%p1 bra 	$L__BB2_8;
	setp.lt.u32 	%p2, %r13, 2;
	@%p2 bra 	$L__BB2_6;
	mul.wide.u32 	%rd7, %r1, 4;
	add.s64 	%rd2, %rd1, %rd7;
$L__BB2_3:
	shr.u32 	%r5, %r13, 1;
	setp.ge.u32 	%p3, %r1, %r5;
	@%p3 bra 	$L__BB2_5;
	mul.wide.u32 	%rd8, %r5, 4;
	add.s64 	%rd9, %rd2, %rd8;
	ld.global.u32 	%r9, [%rd9];
	ld.global.u32 	%r10, [%rd2];
	add.s32 	%r11, %r10, %r9;
	st.global.u32 	[%rd2], %r11;
$L__BB2_5:
	bar.sync 	0;
	setp.gt.u32 	%p4, %r13, 3;
	mov.u32 	%r13, %r5;
	@%p4 bra 	$L__BB2_3;
$L__BB2_6:
	setp.ne.s32 	%p5, %r1, 0;
	@%p5 bra 	$L__BB2_8;
	ld.global.u32 	%r12, [%rd1];
	cvta.to.global.u64 	%rd10, %rd3;
	mul.wide.u32 	%rd11, %r2, 4;
	add.s64 	%rd12, %rd10, %rd11;
	st.global.u32 	[%rd12], %r12;
$L__BB2_8:
	ret;

}
	// .globl	_Z16reduceUnrolling2PiS_i
.visible .entry _Z16reduceUnrolling2PiS_i(
	.param .u64 .ptr .align 1 _Z16reduceUnrolling2PiS_i_param_0,
	.param .u64 .ptr .align 1 _Z16reduceUnrolling2PiS_i_param_1,
	.param .u32 _Z16reduceUnrolling2PiS_i_param_2
)
{
	.reg .pred 	%p<6>;
	.reg .b32 	%r<19>;
	.reg .b64 	%rd<18>;

	ld.param.u64 	%rd6, [_Z16reduceUnrolling2PiS_i_param_0];
	ld.param.u64 	%rd5, [_Z16reduceUnrolling2PiS_i_param_1];
	ld.param.u32 	%r8, [_Z16reduceUnrolling2PiS_i_param_2];
	cvta.to.global.u64 	%rd1, %rd6;
	mov.u32 	%r1, %tid.x;
	mov.u32 	%r2, %ctaid.x;
	mov.u32 	%r18, %ntid.x;
	mul.lo.s32 	%r9, %r18, %r2;
	shl.b32 	%r10, %r9, 1;
	add.s32 	%r4, %r10, %r1;
	cvt.u64.u32 	%rd2, %r10;
	add.s32 	%r5, %r4, %r18;
	setp.ge.u32 	%p1, %r5, %r8;
	@%p1 bra 	$L__BB3_2;
	mul.wide.u32 	%rd7, %r5, 4;
	add.s64 	%rd8, %rd1, %rd7;
	ld.global.u32 	%r11, [%rd8];
	mul.wide.u32 	%rd9, %r4, 4;
	add.s64 	%rd10, %rd1, %rd9;
	ld.global.u32 	%r12, [%rd10];
	add.s32 	%r13, %r12, %r11;
	st.global.u32 	[%rd10], %r13;
$L__BB3_2:
	shl.b64 	%rd11, %rd2, 2;
	add.s64 	%rd3, %rd1, %rd11;
	bar.sync 	0;
	setp.lt.u32 	%p2, %r18, 2;
	@%p2 bra 	$L__BB3_7;
	mul.wide.u32 	%rd12, %r1, 4;
	add.s64 	%rd4, %rd3, %rd12;
$L__BB3_4:
	shr.u32 	%r7, %r18, 1;
	setp.ge.u32 	%p3, %r1, %r7;
	@%p3 bra 	$L__BB3_6;
	mul.wide.u32 	%rd13, %r7, 4;
	add.s64 	%rd14, %rd4, %rd13;
	ld.global.u32 	%r14, [%rd14];
	ld.global.u32 	%r15, [%rd4];
	add.s32 	%r16, %r15, %r14;
	st.global.u32 	[%rd4], %r16;
$L__BB3_6:
	bar.sync 	0;
	setp.gt.u32 	%p4, %r18, 3;
	mov.u32 	%r18, %r7;
	@%p4 bra 	$L__BB3_4;
$L__BB3_7:
	setp.ne.s32 	%p5, %r1, 0;
	@%p5 bra 	$L__BB3_9;
	ld.global.u32 	%r17, [%rd3];
	cvta.to.global.u64 	%rd15, %rd5;
	mul.wide.u32 	%rd16, %r2, 4;
	add.s64 	%rd17, %rd15, %rd16;
	st.global.u32 	[%rd17], %r17;
$L__BB3_9:
	ret;

}
	// .globl	_Z16reduceUnrolling4PiS_i
.visible .entry _Z16reduceUnrolling4PiS_i(
	.param .u64 .ptr .align 1 _Z16reduceUnrolling4PiS_i_param_0,
	.param .u64 .ptr .align 1 _Z16reduceUnrolling4PiS_i_param_1,
	.param .u32 _Z16reduceUnrolling4PiS_i_param_2
)
{
	.reg .pred 	%p<6>;
	.reg .b32 	%r<26>;
	.reg .b64 	%rd<22>;

	ld.param.u64 	%rd6, [_Z16reduceUnrolling4PiS_i_param_0];
	ld.param.u64 	%rd5, [_Z16reduceUnrolling4PiS_i_param_1];
	ld.param.u32 	%r8, [_Z16reduceUnrolling4PiS_i_param_2];
	cvta.to.global.u64 	%rd1, %rd6;
	mov.u32 	%r1, %tid.x;
	mov.u32 	%r2, %ctaid.x;
	mov.u32 	%r25, %ntid.x;
	mul.lo.s32 	%r9, %r25, %r2;
	shl.b32 	%r10, %r9, 2;
	add.s32 	%r4, %r10, %r1;
	cvt.u64.u32 	%rd2, %r10;
	mad.lo.s32 	%r5, %r25, 3, %r4;
	setp.ge.u32 	%p1, %r5, %r8;
	@%p1 bra 	$L__BB4_2;
	mul.wide.u32 	%rd7, %r4, 4;
	add.s64 	%rd8, %rd1, %rd7;
	ld.global.u32 	%r11, [%rd8];
	shl.b32 	%r12, %r25, 1;
	sub.s32 	%r13, %r5, %r12;
	mul.wide.u32 	%rd9, %r13, 4;
	add.s64 	%rd10, %rd1, %rd9;
	ld.global.u32 	%r14, [%rd10];
	add.s32 	%r15, %r13, %r25;
	mul.wide.u32 	%rd11, %r15, 4;
	add.s64 	%rd12, %rd1, %rd11;
	ld.global.u32 	%r16, [%rd12];
	mul.wide.u32 	%rd13, %r5, 4;
	add.s64 	%rd14, %rd1, %rd13;
	ld.global.u32 	%r17, [%rd14];
	add.s32 	%r18, %r14, %r11;
	add.s32 	%r19, %r18, %r16;
	add.s32 	%r20, %r19, %r17;
	st.global.u32 	[%rd8], %r20;
$L__BB4_2:
	shl.b64 	%rd15, %rd2, 2;
	add.s64 	%rd3, %rd1, %rd15;
	bar.sync 	0;
	setp.lt.u32 	%p2, %r25, 2;
	@%p2 bra 	$L__BB4_7;
	mul.wide.u32 	%rd16, %r1, 4;
	add.s64 	%rd4, %rd3, %rd16;
$L__BB4_4:
	shr.u32 	%r7, %r25, 1;
	setp.ge.u32 	%p3, %r1, %r7;
	@%p3 bra 	$L__BB4_6;
	mul.wide.u32 	%rd17, %r7, 4;
	add.s64 	%rd18, %rd4, %rd17;
	ld.global.u32 	%r21, [%rd18];
	ld.global.u32 	%r22, [%rd4];
	add.s32 	%r23, %r22, %r21;
	st.global.u32 	[%rd4], %r23;
$L__BB4_6:
	bar.sync 	0;
	setp.gt.u32 	%p4, %r25, 3;
	mov.u32 	%r25, %r7;
	@%p4 bra 	$L__BB4_4;
$L__BB4_7:
	setp.ne.s32 	%p5, %r1, 0;
	@%p5 bra 	$L__BB4_9;
	ld.global.u32 	%r24, [%rd3];
	cvta.to.global.u64 	%rd19, %rd5;
	mul.wide.u32 	%rd20, %r2, 4;
	add.s64 	%rd21, %rd19, %rd20;
	st.global.u32 	[%rd21], %r24;
$L__BB4_9:
	ret;

}
	// .globl	_Z16reduceUnrolling8PiS_i
.visible .entry _Z16reduceUnrolling8PiS_i(
	.param .u64 .ptr .align 1 _Z16reduceUnrolling8PiS_i_param_0,
	.param .u64 .ptr .align 1 _Z16reduceUnrolling8PiS_i_param_1,
	.param .u32 _Z16reduceUnrolling8PiS_i_param_2
)
{
	.reg .pred 	%p<6>;
	.reg .b32 	%r<37>;
	.reg .b64 	%rd<30>;

	ld.param.u64 	%rd6, [_Z16reduceUnrolling8PiS_i_param_0];
	ld.param.u64 	%rd5, [_Z16reduceUnrolling8PiS_i_param_1];
	ld.param.u32 	%r8, [_Z16reduceUnrolling8PiS_i_param_2];
	cvta.to.global.u64 	%rd1, %rd6;
	mov.u32 	%r1, %tid.x;
	mov.u32 	%r2, %ctaid.x;
	mov.u32 	%r36, %ntid.x;
	mul.lo.s32 	%r9, %r36, %r2;
	shl.b32 	%r10, %r9, 3;
	add.s32 	%r4, %r10, %r1;
	cvt.u64.u32 	%rd2, %r10;
	mad.lo.s32 	%r5, %r36, 7, %r4;
	setp.ge.u32 	%p1, %r5, %r8;
	@%p1 bra 	$L__BB5_2;
	mul.wide.u32 	%rd7, %r4, 4;
	add.s64 	%rd8, %rd1, %rd7;
	ld.global.u32 	%r11, [%rd8];
	mad.lo.s32 	%r12, %r36, -6, %r5;
	mul.wide.u32 	%rd9, %r12, 4;
	add.s64 	%rd10, %rd1, %rd9;
	ld.global.u32 	%r13, [%rd10];
	add.s32 	%r14, %r12, %r36;
	mul.wide.u32 	%rd11, %r14, 4;
	add.s64 	%rd12, %rd1, %rd11;
	ld.global.u32 	%r15, [%rd12];
	add.s32 	%r16, %r14, %r36;
	mul.wide.u32 	%rd13, %r16, 4;
	add.s64 	%rd14, %rd1, %rd13;
	ld.global.u32 	%r17, [%rd14];
	add.s32 	%r18, %r16, %r36;
	mul.wide.u32 	%rd15, %r18, 4;
	add.s64 	%rd16, %rd1, %rd15;
	ld.global.u32 	%r19, [%rd16];
	add.s32 	%r20, %r18, %r36;
	mul.wide.u32 	%rd17, %r20, 4;
	add.s64 	%rd18, %rd1, %rd17;
	ld.global.u32 	%r21, [%rd18];
	add.s32 	%r22, %r20, %r36;
	mul.wide.u32 	%rd19, %r22, 4;
	add.s64 	%rd20, %rd1, %rd19;
	ld.global.u32 	%r23, [%rd20];
	mul.wide.u32 	%rd21, %r5, 4;
	add.s64 	%rd22, %rd1, %rd21;
	ld.global.u32 	%r24, [%rd22];
	add.s32 	%r25, %r13, %r11;
	add.s32 	%r26, %r25, %r15;
	add.s32 	%r27, %r26, %r17;
	add.s32 	%r28, %r27, %r19;
	add.s32 	%r29, %r28, %r21;
	add.s32 	%r30, %r29, %r23;
	add.s32 	%r31, %r30, %r24;
	st.global.u32 	[%rd8], %r31;
$L__BB5_2:
	shl.b64 	%rd23, %rd2, 2;
	add.s64 	%rd3, %rd1, %rd23;
	bar.sync 	0;
	setp.lt.u32 	%p2, %r36, 2;
	@%p2 bra 	$L__BB5_7;
	mul.wide.u32 	%rd24, %r1, 4;
	add.s64 	%rd4, %rd3, %rd24;
$L__BB5_4:
	shr.u32 	%r7, %r36, 1;
	setp.ge.u32 	%p3, %r1, %r7;
	@%p3 bra 	$L__BB5_6;
	mul.wide.u32 	%rd25, %r7, 4;
	add.s64 	%rd26, %rd4, %rd25;
	ld.global.u32 	%r32, [%rd26];
	ld.global.u32 	%r33, [%rd4];
	add.s32 	%r34, %r33, %r32;
	st.global.u32 	[%rd4], %r34;
$L__BB5_6:
	bar.sync 	0;
	setp.gt.u32 	%p4, %r36, 3;
	mov.u32 	%r36, %r7;
	@%p4 bra 	$L__BB5_4;
$L__BB5_7:
	setp.ne.s32 	%p5, %r1, 0;
	@%p5 bra 	$L__BB5_9;
	ld.global.u32 	%r35, [%rd3];
	cvta.to.global.u64 	%rd27, %rd5;
	mul.wide.u32 	%rd28, %r2, 4;
	add.s64 	%rd29, %rd27, %rd28;
	st.global.u32 	[%rd29], %r35;
$L__BB5_9:
	ret;

}


// ===== COMPILED SASS (sm_100) =====

	.target	sm_100

	.elftype	@"ET_EXEC"


//--------------------- .note.nv.tkinfo           --------------------------
	.section	.note.nv.tkinfo,"",@"SHT_NOTE"
	.sectionflags	@"SHF_NOTE_NV_TKINFO"
	.tkinfo
        /*0018*/ 	.word	0x00000002
        /*0030*/ 	.string	""
        /*0030*/ 	.string	"ptxas"
        /*0030*/ 	.string	"Cuda compilation tools, release 13.0, V13.0.88"
        /*0030*/ 	.string	"Build cuda_13.0.r13.0/compiler.36424714_0"
        /*0030*/ 	.string	"-arch sm_100 -m 64 "



//--------------------- .note.nv.cuinfo           --------------------------
	.section	.note.nv.cuinfo,"",@"SHT_NOTE"
	.sectionflags	@"SHF_NOTE_NV_CUINFO"
        /*0018*/ 	.short	0x0002
        /*001a*/ 	.short	0x0064
        /*001c*/ 	.short	0x0082
	.zero		2


//--------------------- .nv.info                  --------------------------
	.section	.nv.info,"",@"SHT_CUDA_INFO"
	.align	4


	//----- nvinfo : EIATTR_REGCOUNT
	.align		4
        /*0000*/ 	.byte	0x04, 0x2f
        /*0002*/ 	.short	(.L_1 - .L_0)
	.align		4
.L_0:
        /*0004*/ 	.word	index@(_Z16reduceNeighboredPiS_i)
        /*0008*/ 	.word	0x00000010


	//----- nvinfo : EIATTR_FRAME_SIZE
	.align		4
.L_1:
        /*000c*/ 	.byte	0x04, 0x11
        /*000e*/ 	.short	(.L_3 - .L_2)
	.align		4
.L_2:
        /*0010*/ 	.word	index@(_Z16reduceNeighboredPiS_i)
        /*0014*/ 	.word	0x00000000


	//----- nvinfo : EIATTR_REGCOUNT
	.align		4
.L_3:
        /*0018*/ 	.byte	0x04, 0x2f
        /*001a*/ 	.short	(.L_5 - .L_4)
	.align		4
.L_4:
        /*001c*/ 	.word	index@(_Z20reduceNeighboredLessPiS_i)
        /*0020*/ 	.word	0x0000000e


	//----- nvinfo : EIATTR_FRAME_SIZE
	.align		4
.L_5:
        /*0024*/ 	.byte	0x04, 0x11
        /*0026*/ 	.short	(.L_7 - .L_6)
	.align		4
.L_6:
        /*0028*/ 	.word	index@(_Z20reduceNeighboredLessPiS_i)
        /*002c*/ 	.word	0x00000000


	//----- nvinfo : EIATTR_REGCOUNT
	.align		4
.L_7:
        /*0030*/ 	.byte	0x04, 0x2f
        /*0032*/ 	.short	(.L_9 - .L_8)
	.align		4
.L_8:
        /*0034*/ 	.word	index@(_Z27reduceNeighboredInterleavedPiS_i)
        /*0038*/ 	.word	0x00000010


	//----- nvinfo : EIATTR_FRAME_SIZE
	.align		4
.L_9:
        /*003c*/ 	.byte	0x04, 0x11
        /*003e*/ 	.short	(.L_11 - .L_10)
	.align		4
.L_10:
        /*0040*/ 	.word	index@(_Z27reduceNeighboredInterleavedPiS_i)
        /*0044*/ 	.word	0x00000000


	//----- nvinfo : EIATTR_REGCOUNT
	.align		4
.L_11:
        /*0048*/ 	.byte	0x04, 0x2f
        /*004a*/ 	.short	(.L_13 - .L_12)
	.align		4
.L_12:
        /*004c*/ 	.word	index@(_Z16reduceUnrolling2PiS_i)
        /*0050*/ 	.word	0x00000010


	//----- nvinfo : EIATTR_FRAME_SIZE
	.align		4
.L_13:
        /*0054*/ 	.byte	0x04, 0x11
        /*0056*/ 	.short	(.L_15 - .L_14)
	.align		4
.L_14:
        /*0058*/ 	.word	index@(_Z16reduceUnrolling2PiS_i)
        /*005c*/ 	.word	0x00000000


	//----- nvinfo : EIATTR_REGCOUNT
	.align		4
.L_15:
        /*0060*/ 	.byte	0x04, 0x2f
        /*0062*/ 	.short	(.L_17 - .L_16)
	.align		4
.L_16:
        /*0064*/ 	.word	index@(_Z16reduceUnrolling4PiS_i)
        /*0068*/ 	.word	0x00000014


	//----- nvinfo : EIATTR_FRAME_SIZE
	.align		4
.L_17:
        /*006c*/ 	.byte	0x04, 0x11
        /*006e*/ 	.short	(.L_19 - .L_18)
	.align		4
.L_18:
        /*0070*/ 	.word	index@(_Z16reduceUnrolling4PiS_i)
        /*0074*/ 	.word	0x00000000


	//----- nvinfo : EIATTR_REGCOUNT
	.align		4
.L_19:
        /*0078*/ 	.byte	0x04, 0x2f
        /*007a*/ 	.short	(.L_21 - .L_20)
	.align		4
.L_20:
        /*007c*/ 	.word	index@(_Z16reduceUnrolling8PiS_i)
        /*0080*/ 	.word	0x0000001c


	//----- nvinfo : EIATTR_FRAME_SIZE
	.align		4
.L_21:
        /*0084*/ 	.byte	0x04, 0x11
        /*0086*/ 	.short	(.L_23 - .L_22)
	.align		4
.L_22:
        /*0088*/ 	.word	index@(_Z16reduceUnrolling8PiS_i)
        /*008c*/ 	.word	0x00000000


	//----- nvinfo : EIATTR_MIN_STACK_SIZE
	.align		4
.L_23:
        /*0090*/ 	.byte	0x04, 0x12
        /*0092*/ 	.short	(.L_25 - .L_24)
	.align		4
.L_24:
        /*0094*/ 	.word	index@(_Z16reduceUnrolling8PiS_i)
        /*0098*/ 	.word	0x00000000


	//----- nvinfo : EIATTR_MIN_STACK_SIZE
	.align		4
.L_25:
        /*009c*/ 	.byte	0x04, 0x12
        /*009e*/ 	.short	(.L_27 - .L_26)
	.align		4
.L_26:
        /*00a0*/ 	.word	index@(_Z16reduceUnrolling4PiS_i)
        /*00a4*/ 	.word	0x00000000


	//----- nvinfo : EIATTR_MIN_STACK_SIZE
	.align		4
.L_27:
        /*00a8*/ 	.byte	0x04, 0x12
        /*00aa*/ 	.short	(.L_29 - .L_28)
	.align		4
.L_28:
        /*00ac*/ 	.word	index@(_Z16reduceUnrolling2PiS_i)
        /*00b0*/ 	.word	0x00000000


	//----- nvinfo : EIATTR_MIN_STACK_SIZE
	.align		4
.L_29:
        /*00b4*/ 	.byte	0x04, 0x12
        /*00b6*/ 	.short	(.L_31 - .L_30)
	.align		4
.L_30:
        /*00b8*/ 	.word	index@(_Z27reduceNeighboredInterleavedPiS_i)
        /*00bc*/ 	.word	0x00000000


	//----- nvinfo : EIATTR_MIN_STACK_SIZE
	.align		4
.L_31:
        /*00c0*/ 	.byte	0x04, 0x12
        /*00c2*/ 	.short	(.L_33 - .L_32)
	.align		4
.L_32:
        /*00c4*/ 	.word	index@(_Z20reduceNeighboredLessPiS_i)
        /*00c8*/ 	.word	0x00000000


	//----- nvinfo : EIATTR_MIN_STACK_SIZE
	.align		4
.L_33:
        /*00cc*/ 	.byte	0x04, 0x12
        /*00ce*/ 	.short	(.L_35 - .L_34)
	.align		4
.L_34:
        /*00d0*/ 	.word	index@(_Z16reduceNeighboredPiS_i)
        /*00d4*/ 	.word	0x00000000
.L_35:


//--------------------- .nv.compat                --------------------------
	.section	.nv.compat,"",@"SHT_CUDA_COMPAT_INFO"
	.align	4
        /*0000*/ 	.byte	0x02, 0x09, 0x00, 0x00, 0x02, 0x02, 0x01, 0x00, 0x02, 0x05, 0x05, 0x00, 0x03, 0x07, 0x01, 0x01
        /*0010*/ 	.byte	0x02, 0x03, 0x00, 0x00, 0x02, 0x06, 0x01, 0x00, 0x04, 0x0b, 0x08, 0x00, 0x09, 0x00, 0x00, 0x00
        /*0020*/ 	.byte	0x00, 0x00, 0x00, 0x00


//--------------------- .nv.info._Z16reduceUnrolling8PiS_i --------------------------
	.section	.nv.info._Z16reduceUnrolling8PiS_i,"",@"SHT_CUDA_INFO"
	.sectionflags	@""
	.align	4


	//----- nvinfo : EIATTR_CUDA_API_VERSION
	.align		4
        /*0000*/ 	.byte	0x04, 0x37
        /*0002*/ 	.short	(.L_37 - .L_36)
.L_36:
        /*0004*/ 	.word	0x00000082


	//----- nvinfo : EIATTR_KPARAM_INFO
	.align		4
.L_37:
        /*0008*/ 	.byte	0x04, 0x17
        /*000a*/ 	.short	(.L_39 - .L_38)
.L_38:
        /*000c*/ 	.word	0x00000000
        /*0010*/ 	.short	0x0002
        /*0012*/ 	.short	0x0010
        /*0014*/ 	.byte	0x00, 0xf0, 0x11, 0x00


	//----- nvinfo : EIATTR_KPARAM_INFO
	.align		4
.L_39:
        /*0018*/ 	.byte	0x04, 0x17
        /*001a*/ 	.short	(.L_41 - .L_40)
.L_40:
        /*001c*/ 	.word	0x00000000
        /*0020*/ 	.short	0x0001
        /*0022*/ 	.short	0x0008
        /*0024*/ 	.byte	0x00, 0xf5, 0x21, 0x00


	//----- nvinfo : EIATTR_KPARAM_INFO
	.align		4
.L_41:
        /*0028*/ 	.byte	0x04, 0x17
        /*002a*/ 	.short	(.L_43 - .L_42)
.L_42:
        /*002c*/ 	.word	0x00000000
        /*0030*/ 	.short	0x0000
        /*0032*/ 	.short	0x0000
        /*0034*/ 	.byte	0x00, 0xf5, 0x21, 0x00


	//----- nvinfo : EIATTR_SPARSE_MMA_MASK
	.align		4
.L_43:
        /*0038*/ 	.byte	0x03, 0x50
        /*003a*/ 	.short	0x0000


	//----- nvinfo : EIATTR_MAXREG_COUNT
	.align		4
        /*003c*/ 	.byte	0x03, 0x1b
        /*003e*/ 	.short	0x00ff


	//----- nvinfo : EIATTR_NUM_BARRIERS
	.align		4
        /*0040*/ 	.byte	0x02, 0x4c
        /*0042*/ 	.byte	0x01
	.zero		1


	//----- nvinfo : EIATTR_MERCURY_ISA_VERSION
	.align		4
        /*0044*/ 	.byte	0x03, 0x5f
        /*0046*/ 	.short	0x0101


	//----- nvinfo : EIATTR_VRC_CTA_INIT_COUNT
	.align		4
        /*0048*/ 	.byte	0x02, 0x4a
	.zero		1
	.zero		1


	//----- nvinfo : EIATTR_EXIT_INSTR_OFFSETS
	.align		4
        /*004c*/ 	.byte	0x04, 0x1c
        /*004e*/ 	.short	(.L_45 - .L_44)


	//   ....[0]....
.L_44:
        /*0050*/ 	.word	0x00000400


	//   ....[1]....
        /*0054*/ 	.word	0x00000450


	//----- nvinfo : EIATTR_CRS_STACK_SIZE
	.align		4
.L_45:
        /*0058*/ 	.byte	0x04, 0x1e
        /*005a*/ 	.short	(.L_47 - .L_46)
.L_46:
        /*005c*/ 	.word	0x00000000


	//----- nvinfo : EIATTR_CBANK_PARAM_SIZE
	.align		4
.L_47:
        /*0060*/ 	.byte	0x03, 0x19
        /*0062*/ 	.short	0x0014


	//----- nvinfo : EIATTR_PARAM_CBANK
	.align		4
        /*0064*/ 	.byte	0x04, 0x0a
        /*0066*/ 	.short	(.L_49 - .L_48)
	.align		4
.L_48:
        /*0068*/ 	.word	index@(.nv.constant0._Z16reduceUnrolling8PiS_i)
        /*006c*/ 	.short	0x0380
        /*006e*/ 	.short	0x0014


	//----- nvinfo : EIATTR_SW_WAR
	.align		4
.L_49:
        /*0070*/ 	.byte	0x04, 0x36
        /*0072*/ 	.short	(.L_51 - .L_50)
.L_50:
        /*0074*/ 	.word	0x00000008
.L_51:


//--------------------- .nv.info._Z16reduceUnrolling4PiS_i --------------------------
	.section	.nv.info._Z16reduceUnrolling4PiS_i,"",@"SHT_CUDA_INFO"
	.sectionflags	@""
	.align	4


	//----- nvinfo : EIATTR_CUDA_API_VERSION
	.align		4
        /*0000*/ 	.byte	0x04, 0x37
        /*0002*/ 	.short	(.L_53 - .L_52)
.L_52:
        /*0004*/ 	.word	0x00000082


	//----- nvinfo : EIATTR_KPARAM_INFO
	.align		4
.L_53:
        /*0008*/ 	.byte	0x04, 0x17
        /*000a*/ 	.short	(.L_55 - .L_54)
.L_54:
        /*000c*/ 	.word	0x00000000
        /*0010*/ 	.short	0x0002
        /*0012*/ 	.short	0x0010
        /*0014*/ 	.byte	0x00, 0xf0, 0x11, 0x00


	//----- nvinfo : EIATTR_KPARAM_INFO
	.align		4
.L_55:
        /*0018*/ 	.byte	0x04, 0x17
        /*001a*/ 	.short	(.L_57 - .L_56)
.L_56:
        /*001c*/ 	.word	0x00000000
        /*0020*/ 	.short	0x0001
        /*0022*/ 	.short	0x0008
        /*0024*/ 	.byte	0x00, 0xf5, 0x21, 0x00


	//----- nvinfo : EIATTR_KPARAM_INFO
	.align		4
.L_57:
        /*0028*/ 	.byte	0x04, 0x17
        /*002a*/ 	.short	(.L_59 - .L_58)
.L_58:
        /*002c*/ 	.word	0x00000000
        /*0030*/ 	.short	0x0000
        /*0032*/ 	.short	0x0000
        /*0034*/ 	.byte	0x00, 0xf5, 0x21, 0x00


	//----- nvinfo : EIATTR_SPARSE_MMA_MASK
	.align		4
.L_59:
        /*0038*/ 	.byte	0x03, 0x50
        /*003a*/ 	.short	0x0000


	//----- nvinfo : EIATTR_MAXREG_COUNT
	.align		4
        /*003c*/ 	.byte	0x03, 0x1b
        /*003e*/ 	.short	0x00ff


	//----- nvinfo : EIATTR_NUM_BARRIERS
	.align		4
        /*0040*/ 	.byte	0x02, 0x4c
        /*0042*/ 	.byte	0x01
	.zero		1


	//----- nvinfo : EIATTR_MERCURY_ISA_VERSION
	.align		4
        /*0044*/ 	.byte	0x03, 0x5f
        /*0046*/ 	.short	0x0101


	//----- nvinfo : EIATTR_VRC_CTA_INIT_COUNT
	.align		4
        /*0048*/ 	.byte	0x02, 0x4a
	.zero		1
	.zero		1


	//----- nvinfo : EIATTR_EXIT_INSTR_OFFSETS
	.align		4
        /*004c*/ 	.byte	0x04, 0x1c
        /*004e*/ 	.short	(.L_61 - .L_60)


	//   ....[0]....
.L_60:
        /*0050*/ 	.word	0x000002f0


	//   ....[1]....
        /*0054*/ 	.word	0x00000340


	//----- nvinfo : EIATTR_CRS_STACK_SIZE
	.align		4
.L_61:
        /*0058*/ 	.byte	0x04, 0x1e
        /*005a*/ 	.short	(.L_63 - .L_62)
.L_62:
        /*005c*/ 	.word	0x00000000


	//----- nvinfo : EIATTR_CBANK_PARAM_SIZE
	.align		4
.L_63:
        /*0060*/ 	.byte	0x03, 0x19
        /*0062*/ 	.short	0x0014


	//----- nvinfo : EIATTR_PARAM_CBANK
	.align		4
        /*0064*/ 	.byte	0x04, 0x0a
        /*0066*/ 	.short	(.L_65 - .L_64)
	.align		4
.L_64:
        /*0068*/ 	.word	index@(.nv.constant0._Z16reduceUnrolling4PiS_i)
        /*006c*/ 	.short	0x0380
        /*006e*/ 	.short	0x0014


	//----- nvinfo : EIATTR_SW_WAR
	.align		4
.L_65:
        /*0070*/ 	.byte	0x04, 0x36
        /*0072*/ 	.short	(.L_67 - .L_66)
.L_66:
        /*0074*/ 	.word	0x00000008
.L_67:


//--------------------- .nv.info._Z16reduceUnrolling2PiS_i --------------------------
	.section	.nv.info._Z16reduceUnrolling2PiS_i,"",@"SHT_CUDA_INFO"
	.sectionflags	@""
	.align	4


	//----- nvinfo : EIATTR_CUDA_API_VERSION
	.align		4
        /*0000*/ 	.byte	0x04, 0x37
        /*0002*/ 	.short	(.L_69 - .L_68)
.L_68:
        /*0004*/ 	.word	0x00000082


	//----- nvinfo : EIATTR_KPARAM_INFO
	.align		4
.L_69:
        /*0008*/ 	.byte	0x04, 0x17
        /*000a*/ 	.short	(.L_71 - .L_70)
.L_70:
        /*000c*/ 	.word	0x00000000
        /*0010*/ 	.short	0x0002
        /*0012*/ 	.short	0x0010
        /*0014*/ 	.byte	0x00, 0xf0, 0x11, 0x00


	//----- nvinfo : EIATTR_KPARAM_INFO
	.align		4
.L_71:
        /*0018*/ 	.byte	0x04, 0x17
        /*001a*/ 	.short	(.L_73 - .L_72)
.L_72:
        /*001c*/ 	.word	0x00000000
        /*0020*/ 	.short	0x0001
        /*0022*/ 	.short	0x0008
        /*0024*/ 	.byte	0x00, 0xf5, 0x21, 0x00


	//----- nvinfo : EIATTR_KPARAM_INFO
	.align		4
.L_73:
        /*0028*/ 	.byte	0x04, 0x17
        /*002a*/ 	.short	(.L_75 - .L_74)
.L_74:
        /*002c*/ 	.word	0x00000000
        /*0030*/ 	.short	0x0000
        /*0032*/ 	.short	0x0000
        /*0034*/ 	.byte	0x00, 0xf5, 0x21, 0x00


	//----- nvinfo : EIATTR_SPARSE_MMA_MASK
	.align		4
.L_75:
        /*0038*/ 	.byte	0x03, 0x50
        /*003a*/ 	.short	0x0000


	//----- nvinfo : EIATTR_MAXREG_COUNT
	.align		4
        /*003c*/ 	.byte	0x03, 0x1b
        /*003e*/ 	.short	0x00ff


	//----- nvinfo : EIATTR_NUM_BARRIERS
	.align		4
        /*0040*/ 	.byte	0x02, 0x4c
        /*0042*/ 	.byte	0x01
	.zero		1


	//----- nvinfo : EIATTR_MERCURY_ISA_VERSION
	.align		4
        /*0044*/ 	.byte	0x03, 0x5f
        /*0046*/ 	.short	0x0101


	//----- nvinfo : EIATTR_VRC_CTA_INIT_COUNT
	.align		4
        /*0048*/ 	.byte	0x02, 0x4a
	.zero		1
	.zero		1


	//----- nvinfo : EIATTR_EXIT_INSTR_OFFSETS
	.align		4
        /*004c*/ 	.byte	0x04, 0x1c
        /*004e*/ 	.short	(.L_77 - .L_76)


	//   ....[0]....
.L_76:
        /*0050*/ 	.word	0x00000290


	//   ....[1]....
        /*0054*/ 	.word	0x000002e0


	//----- nvinfo : EIATTR_CRS_STACK_SIZE
	.align		4
.L_77:
        /*0058*/ 	.byte	0x04, 0x1e
        /*005a*/ 	.short	(.L_79 - .L_78)
.L_78:
        /*005c*/ 	.word	0x00000000


	//----- nvinfo : EIATTR_CBANK_PARAM_SIZE
	.align		4
.L_79:
        /*0060*/ 	.byte	0x03, 0x19
        /*0062*/ 	.short	0x0014


	//----- nvinfo : EIATTR_PARAM_CBANK
	.align		4
        /*0064*/ 	.byte	0x04, 0x0a
        /*0066*/ 	.short	(.L_81 - .L_80)
	.align		4
.L_80:
        /*0068*/ 	.word	index@(.nv.constant0._Z16reduceUnrolling2PiS_i)
        /*006c*/ 	.short	0x0380
        /*006e*/ 	.short	0x0014


	//----- nvinfo : EIATTR_SW_WAR
	.align		4
.L_81:
        /*0070*/ 	.byte	0x04, 0x36
        /*0072*/ 	.short	(.L_83 - .L_82)
.L_82:
        /*0074*/ 	.word	0x00000008
.L_83:


//--------------------- .nv.info._Z27reduceNeighboredInterleavedPiS_i --------------------------
	.section	.nv.info._Z27reduceNeighboredInterleavedPiS_i,"",@"SHT_CUDA_INFO"
	.sectionflags	@""
	.align	4


	//----- nvinfo : EIATTR_CUDA_API_VERSION
	.align		4
        /*0000*/ 	.byte	0x04, 0x37
        /*0002*/ 	.short	(.L_85 - .L_84)
.L_84:
        /*0004*/ 	.word	0x00000082


	//----- nvinfo : EIATTR_KPARAM_INFO
	.align		4
.L_85:
        /*0008*/ 	.byte	0x04, 0x17
        /*000a*/ 	.short	(.L_87 - .L_86)
.L_86:
        /*000c*/ 	.word	0x00000000
        /*0010*/ 	.short	0x0002
        /*0012*/ 	.short	0x0010
        /*0014*/ 	.byte	0x00, 0xf0, 0x11, 0x00


	//----- nvinfo : EIATTR_KPARAM_INFO
	.align		4
.L_87:
        /*0018*/ 	.byte	0x04, 0x17
        /*001a*/ 	.short	(.L_89 - .L_88)
.L_88:
        /*001c*/ 	.word	0x00000000
        /*0020*/ 	.short	0x0001
        /*0022*/ 	.short	0x0008
        /*0024*/ 	.byte	0x00, 0xf5, 0x21, 0x00


	//----- nvinfo : EIATTR_KPARAM_INFO
	.align		4
.L_89:
        /*0028*/ 	.byte	0x04, 0x17
        /*002a*/ 	.short	(.L_91 - .L_90)
.L_90:
        /*002c*/ 	.word	0x00000000
        /*0030*/ 	.short	0x0000
        /*0032*/ 	.short	0x0000
        /*0034*/ 	.byte	0x00, 0xf5, 0x21, 0x00


	//----- nvinfo : EIATTR_SPARSE_MMA_MASK
	.align		4
.L_91:
        /*0038*/ 	.byte	0x03, 0x50
        /*003a*/ 	.short	0x0000


	//----- nvinfo : EIATTR_MAXREG_COUNT
	.align		4
        /*003c*/ 	.byte	0x03, 0x1b
        /*003e*/ 	.short	0x00ff


	//----- nvinfo : EIATTR_NUM_BARRIERS
	.align		4
        /*0040*/ 	.byte	0x02, 0x4c
        /*0042*/ 	.byte	0x01
	.zero		1


	//----- nvinfo : EIATTR_MERCURY_ISA_VERSION
	.align		4
        /*0044*/ 	.byte	0x03, 0x5f
        /*0046*/ 	.short	0x0101


	//----- nvinfo : EIATTR_VRC_CTA_INIT_COUNT
	.align		4
        /*0048*/ 	.byte	0x02, 0x4a
	.zero		1
	.zero		1


	//----- nvinfo : EIATTR_EXIT_INSTR_OFFSETS
	.align		4
        /*004c*/ 	.byte	0x04, 0x1c
        /*004e*/ 	.short	(.L_93 - .L_92)


	//   ....[0]....
.L_92:
        /*0050*/ 	.word	0x000000a0


	//   ....[1]....
        /*0054*/ 	.word	0x000001f0


	//   ....[2]....
        /*0058*/ 	.word	0x00000240


	//----- nvinfo : EIATTR_CRS_STACK_SIZE
	.align		4
.L_93:
        /*005c*/ 	.byte	0x04, 0x1e
        /*005e*/ 	.short	(.L_95 - .L_94)
.L_94:
        /*0060*/ 	.word	0x00000000


	//----- nvinfo : EIATTR_CBANK_PARAM_SIZE
	.align		4
.L_95:
        /*0064*/ 	.byte	0x03, 0x19
        /*0066*/ 	.short	0x0014


	//----- nvinfo : EIATTR_PARAM_CBANK
	.align		4
        /*0068*/ 	.byte	0x04, 0x0a
        /*006a*/ 	.short	(.L_97 - .L_96)
	.align		4
.L_96:
        /*006c*/ 	.word	index@(.nv.constant0._Z27reduceNeighboredInterleavedPiS_i)
        /*0070*/ 	.short	0x0380
        /*0072*/ 	.short	0x0014


	//----- nvinfo : EIATTR_SW_WAR
	.align		4
.L_97:
        /*0074*/ 	.byte	0x04, 0x36
        /*0076*/ 	.short	(.L_99 - .L_98)
.L_98:
        /*0078*/ 	.word	0x00000008
.L_99:


//--------------------- .nv.info._Z20reduceNeighboredLessPiS_i --------------------------
	.section	.nv.info._Z20reduceNeighboredLessPiS_i,"",@"SHT_CUDA_INFO"
	.sectionflags	@""
	.align	4


	//----- nvinfo : EIATTR_CUDA_API_VERSION
	.align		4
        /*0000*/ 	.byte	0x04, 0x37
        /*0002*/ 	.short	(.L_101 - .L_100)
.L_100:
        /*0004*/ 	.word	0x00000082


	//----- nvinfo : EIATTR_KPARAM_INFO
	.align		4
.L_101:
        /*0008*/ 	.byte	0x04, 0x17
        /*000a*/ 	.short	(.L_103 - .L_102)
.L_102:
        /*000c*/ 	.word	0x00000000
        /*0010*/ 	.short	0x0002
        /*0012*/ 	.short	0x0010
        /*0014*/ 	.byte	0x00, 0xf0, 0x11, 0x00


	//----- nvinfo : EIATTR_KPARAM_INFO
	.align		4
.L_103:
        /*0018*/ 	.byte	0x04, 0x17
        /*001a*/ 	.short	(.L_105 - .L_104)
.L_104:
        /*001c*/ 	.word	0x00000000
        /*0020*/ 	.short	0x0001
        /*0022*/ 	.short	0x0008
        /*0024*/ 	.byte	0x00, 0xf5, 0x21, 0x00


	//----- nvinfo : EIATTR_KPARAM_INFO
	.align		4
.L_105:
        /*0028*/ 	.byte	0x04, 0x17
        /*002a*/ 	.short	(.L_107 - .L_106)
.L_106:
        /*002c*/ 	.word	0x00000000
        /*0030*/ 	.short	0x0000
        /*0032*/ 	.short	0x0000
        /*0034*/ 	.byte	0x00, 0xf5, 0x21, 0x00


	//----- nvinfo : EIATTR_SPARSE_MMA_MASK
	.align		4
.L_107:
        /*0038*/ 	.byte	0x03, 0x50
        /*003a*/ 	.short	0x0000


	//----- nvinfo : EIATTR_MAXREG_COUNT
	.align		4
        /*003c*/ 	.byte	0x03, 0x1b
        /*003e*/ 	.short	0x00ff


	//----- nvinfo : EIATTR_NUM_BARRIERS
	.align		4
        /*0040*/ 	.byte	0x02, 0x4c
        /*0042*/ 	.byte	0x01
	.zero		1


	//----- nvinfo : EIATTR_MERCURY_ISA_VERSION
	.align		4
        /*0044*/ 	.byte	0x03, 0x5f
        /*0046*/ 	.short	0x0101


	//----- nvinfo : EIATTR_VRC_CTA_INIT_COUNT
	.align		4
        /*0048*/ 	.byte	0x02, 0x4a
	.zero		1
	.zero		1


	//----- nvinfo : EIATTR_EXIT_INSTR_OFFSETS
	.align		4
        /*004c*/ 	.byte	0x04, 0x1c
        /*004e*/ 	.short	(.L_109 - .L_108)


	//   ....[0]....
.L_108:
        /*0050*/ 	.word	0x00000090


	//   ....[1]....
        /*0054*/ 	.word	0x00000210


	//   ....[2]....
        /*0058*/ 	.word	0x00000260


	//----- nvinfo : EIATTR_CRS_STACK_SIZE
	.align		4
.L_109:
        /*005c*/ 	.byte	0x04, 0x1e
        /*005e*/ 	.short	(.L_111 - .L_110)
.L_110:
        /*0060*/ 	.word	0x00000000


	//----- nvinfo : EIATTR_CBANK_PARAM_SIZE
	.align		4
.L_111:
        /*0064*/ 	.byte	0x03, 0x19
        /*0066*/ 	.short	0x0014


	//----- nvinfo : EIATTR_PARAM_CBANK
	.align		4
        /*0068*/ 	.byte	0x04, 0x0a
        /*006a*/ 	.short	(.L_113 - .L_112)
	.align		4
.L_112:
        /*006c*/ 	.word	index@(.nv.constant0._Z20reduceNeighboredLessPiS_i)
        /*0070*/ 	.short	0x0380
        /*0072*/ 	.short	0x0014


	//----- nvinfo : EIATTR_SW_WAR
	.align		4
.L_113:
        /*0074*/ 	.byte	0x04, 0x36
        /*0076*/ 	.short	(.L_115 - .L_114)
.L_114:
        /*0078*/ 	.word	0x00000008
.L_115:


//--------------------- .nv.info._Z16reduceNeighboredPiS_i --------------------------
	.section	.nv.info._Z16reduceNeighboredPiS_i,"",@"SHT_CUDA_INFO"
	.sectionflags	@""
	.align	4


	//----- nvinfo : EIATTR_CUDA_API_VERSION
	.align		4
        /*0000*/ 	.byte	0x04, 0x37
        /*0002*/ 	.short	(.L_117 - .L_116)
.L_116:
        /*0004*/ 	.word	0x00000082


	//----- nvinfo : EIATTR_KPARAM_INFO
	.align		4
.L_117:
        /*0008*/ 	.byte	0x04, 0x17
        /*000a*/ 	.short	(.L_119 - .L_118)
.L_118:
        /*000c*/ 	.word	0x00000000
        /*0010*/ 	.short	0x0002
        /*0012*/ 	.short	0x0010
        /*0014*/ 	.byte	0x00, 0xf0, 0x11, 0x00


	//----- nvinfo : EIATTR_KPARAM_INFO
	.align		4
.L_119:
        /*0018*/ 	.byte	0x04, 0x17
        /*001a*/ 	.short	(.L_121 - .L_120)
.L_120:
        /*001c*/ 	.word	0x00000000
        /*0020*/ 	.short	0x0001
        /*0022*/ 	.short	0x0008
        /*0024*/ 	.byte	0x00, 0xf5, 0x21, 0x00


	//----- nvinfo : EIATTR_KPARAM_INFO
	.align		4
.L_121:
        /*0028*/ 	.byte	0x04, 0x17
        /*002a*/ 	.short	(.L_123 - .L_122)
.L_122:
        /*002c*/ 	.word	0x00000000
        /*0030*/ 	.short	0x0000
        /*0032*/ 	.short	0x0000
        /*0034*/ 	.byte	0x00, 0xf5, 0x21, 0x00


	//----- nvinfo : EIATTR_SPARSE_MMA_MASK
	.align		4
.L_123:
        /*0038*/ 	.byte	0x03, 0x50
        /*003a*/ 	.short	0x0000


	//----- nvinfo : EIATTR_MAXREG_COUNT
	.align		4
        /*003c*/ 	.byte	0x03, 0x1b
        /*003e*/ 	.short	0x00ff


	//----- nvinfo : EIATTR_NUM_BARRIERS
	.align		4
        /*0040*/ 	.byte	0x02, 0x4c
        /*0042*/ 	.byte	0x01
	.zero		1


	//----- nvinfo : EIATTR_MERCURY_ISA_VERSION
	.align		4
        /*0044*/ 	.byte	0x03, 0x5f
        /*0046*/ 	.short	0x0101


	//----- nvinfo : EIATTR_VRC_CTA_INIT_COUNT
	.align		4
        /*0048*/ 	.byte	0x02, 0x4a
	.zero		1
	.zero		1


	//----- nvinfo : EIATTR_EXIT_INSTR_OFFSETS
	.align		4
        /*004c*/ 	.byte	0x04, 0x1c
        /*004e*/ 	.short	(.L_125 - .L_124)


	//   ....[0]....
.L_124:
        /*0050*/ 	.word	0x00000090


	//   ....[1]....
        /*0054*/ 	.word	0x00000200


	//   ....[2]....
        /*0058*/ 	.word	0x00000250


	//----- nvinfo : EIATTR_CRS_STACK_SIZE
	.align		4
.L_125:
        /*005c*/ 	.byte	0x04, 0x1e
        /*005e*/ 	.short	(.L_127 - .L_126)
.L_126:
        /*0060*/ 	.word	0x00000000


	//----- nvinfo : EIATTR_CBANK_PARAM_SIZE
	.align		4
.L_127:
        /*0064*/ 	.byte	0x03, 0x19
        /*0066*/ 	.short	0x0014


	//----- nvinfo : EIATTR_PARAM_CBANK
	.align		4
        /*0068*/ 	.byte	0x04, 0x0a
        /*006a*/ 	.short	(.L_129 - .L_128)
	.align		4
.L_128:
        /*006c*/ 	.word	index@(.nv.constant0._Z16reduceNeighboredPiS_i)
        /*0070*/ 	.short	0x0380
        /*0072*/ 	.short	0x0014


	//----- nvinfo : EIATTR_SW_WAR
	.align		4
.L_129:
        /*0074*/ 	.byte	0x04, 0x36
        /*0076*/ 	.short	(.L_131 - .L_130)
.L_130:
        /*0078*/ 	.word	0x00000008
.L_131:


//--------------------- .nv.callgraph             --------------------------
	.section	.nv.callgraph,"",@"SHT_CUDA_CALLGRAPH"
	.align	4
	.sectionentsize	8
	.align		4
        /*0000*/ 	.word	0x00000000
	.align		4
        /*0004*/ 	.word	0xffffffff
	.align		4
        /*0008*/ 	.word	0x00000000
	.align		4
        /*000c*/ 	.word	0xfffffffe
	.align		4
        /*0010*/ 	.word	0x00000000
	.align		4
        /*0014*/ 	.word	0xfffffffd
	.align		4
        /*0018*/ 	.word	0x00000000
	.align		4
        /*001c*/ 	.word	0xfffffffc


//--------------------- .text._Z16reduceUnrolling8PiS_i --------------------------
	.section	.text._Z16reduceUnrolling8PiS_i,"ax",@progbits
	.align	128
        .global         _Z16reduceUnrolling8PiS_i
        .type           _Z16reduceUnrolling8PiS_i,@function
        .size           _Z16reduceUnrolling8PiS_i,(.L_x_32 - _Z16reduceUnrolling8PiS_i)
        .other          _Z16reduceUnrolling8PiS_i,@"STO_CUDA_ENTRY STV_DEFAULT"
_Z16reduceUnrolling8PiS_i:
.text._Z16reduceUnrolling8PiS_i:
[----:B------:R-:W-:Y:S01]  /*0000*/  LDC R1, c[0x0][0x37c] ;  /* 0x0000df00ff017b82 */ /* 0x000fe20000000800 */
[----:B------:R-:W0:Y:S07]  /*0010*/  S2R R17, SR_CTAID.X ;  /* 0x0000000000117919 */ /* 0x000e2e0000002500 */
[----:B------:R-:W0:Y:S01]  /*0020*/  LDC R14, c[0x0][0x360] ;  /* 0x0000d800ff0e7b82 */ /* 0x000e220000000800 */
[----:B------:R-:W1:Y:S01]  /*0030*/  LDCU UR4, c[0x0][0x390] ;  /* 0x00007200ff0477ac */ /* 0x000e620008000800 */
[----:B------:R-:W-:Y:S01]  /*0040*/  BSSY.RECONVERGENT B0, `(.L_x_0) ;  /* 0x0000026000007945 */ /* 0x000fe20003800200 */
[----:B------:R-:W2:Y:S05]  /*0050*/  S2R R15, SR_TID.X ;  /* 0x00000000000f7919 */ /* 0x000eaa0000002100 */
[----:B------:R-:W3:Y:S01]  /*0060*/  LDC.64 R2, c[0x0][0x380] ;  /* 0x0000e000ff027b82 */ /* 0x000ee20000000a00 */
[----:B0-----:R-:W-:-:S05]  /*0070*/  IMAD R0, R17, R14, RZ ;  /* 0x0000000e11007224 */ /* 0x001fca00078e02ff */
[----:B------:R-:W-:-:S04]  /*0080*/  SHF.L.U32 R0, R0, 0x3, RZ ;  /* 0x0000000300007819 */ /* 0x000fc800000006ff */
[----:B--2---:R-:W-:-:S05]  /*0090*/  IADD3 R5, PT, PT, R0, R15, RZ ;  /* 0x0000000f00057210 */ /* 0x004fca0007ffe0ff */
[----:B------:R-:W-:-:S05]  /*00a0*/  IMAD R19, R14, 0x7, R5 ;  /* 0x000000070e137824 */ /* 0x000fca00078e0205 */
[----:B-1----:R-:W-:Y:S01]  /*00b0*/  ISETP.GE.U32.AND P0, PT, R19, UR4, PT ;  /* 0x0000000413007c0c */ /* 0x002fe2000bf06070 */
[----:B------:R-:W0:-:S12]  /*00c0*/  LDCU.64 UR4, c[0x0][0x358] ;  /* 0x00006b00ff0477ac */ /* 0x000e180008000a00 */
[----:B---3--:R-:W-:Y:S05]  /*00d0*/  @P0 BRA `(.L_x_1) ;  /* 0x0000000000700947 */ /* 0x008fea0003800000 */
[----:B------:R-:W1:Y:S01]  /*00e0*/  LDC.64 R6, c[0x0][0x380] ;  /* 0x0000e000ff067b82 */ /* 0x000e620000000a00 */
[----:B------:R-:W-:-:S04]  /*00f0*/  IMAD R25, R14, -0x6, R19 ;  /* 0xfffffffa0e197824 */ /* 0x000fc800078e0213 */
[----:B------:R-:W-:-:S05]  /*0100*/  IMAD.IADD R21, R14, 0x1, R25 ;  /* 0x000000010e157824 */ /* 0x000fca00078e0219 */
[----:B------:R-:W-:-:S05]  /*0110*/  IADD3 R23, PT, PT, R14, R21, RZ ;  /* 0x000000150e177210 */ /* 0x000fca0007ffe0ff */
[----:B------:R-:W-:-:S05]  /*0120*/  IMAD.IADD R9, R14, 0x1, R23 ;  /* 0x000000010e097824 */ /* 0x000fca00078e0217 */
[----:B------:R-:W-:Y:S01]  /*0130*/  IADD3 R11, PT, PT, R14, R9, RZ ;  /* 0x000000090e0b7210 */ /* 0x000fe20007ffe0ff */
[----:B-1----:R-:W-:-:S03]  /*0140*/  IMAD.WIDE.U32 R20, R21, 0x4, R6 ;  /* 0x0000000415147825 */ /* 0x002fc600078e0006 */
[----:B------:R-:W-:Y:S01]  /*0150*/  IADD3 R13, PT, PT, R14, R11, RZ ;  /* 0x0000000b0e0d7210 */ /* 0x000fe20007ffe0ff */
[--C-:B------:R-:W-:Y:S02]  /*0160*/  IMAD.WIDE.U32 R24, R25, 0x4, R6.reuse ;  /* 0x0000000419187825 */ /* 0x100fe400078e0006 */
[----:B0-----:R-:W2:Y:S02]  /*0170*/  LDG.E R21, desc[UR4][R20.64] ;  /* 0x0000000414157981 */ /* 0x001ea4000c1e1900 */
[--C-:B------:R-:W-:Y:S02]  /*0180*/  IMAD.WIDE.U32 R4, R5, 0x4, R6.reuse ;  /* 0x0000000405047825 */ /* 0x100fe400078e0006 */
[----:B------:R-:W2:Y:S02]  /*0190*/  LDG.E R16, desc[UR4][R24.64] ;  /* 0x0000000418107981 */ /* 0x000ea4000c1e1900 */
[--C-:B------:R-:W-:Y:S02]  /*01a0*/  IMAD.WIDE.U32 R22, R23, 0x4, R6.reuse ;  /* 0x0000000417167825 */ /* 0x100fe400078e0006 */
[----:B------:R-:W2:Y:S02]  /*01b0*/  LDG.E R18, desc[UR4][R4.64] ;  /* 0x0000000404127981 */ /* 0x000ea4000c1e1900 */
[----:B------:R-:W-:-:S02]  /*01c0*/  IMAD.WIDE.U32 R8, R9, 0x4, R6 ;  /* 0x0000000409087825 */ /* 0x000fc400078e0006 */
[----:B------:R-:W3:Y:S02]  /*01d0*/  LDG.E R22, desc[UR4][R22.64] ;  /* 0x0000000416167981 */ /* 0x000ee4000c1e1900 */
[--C-:B------:R-:W-:Y:S02]  /*01e0*/  IMAD.WIDE.U32 R10, R11, 0x4, R6.reuse ;  /* 0x000000040b0a7825 */ /* 0x100fe400078e0006 */
[----:B------:R-:W3:Y:S02]  /*01f0*/  LDG.E R9, desc[UR4][R8.64] ;  /* 0x0000000408097981 */ /* 0x000ee4000c1e1900 */
[--C-:B------:R-:W-:Y:S02]  /*0200*/  IMAD.WIDE.U32 R12, R13, 0x4, R6.reuse ;  /* 0x000000040d0c7825 */ /* 0x100fe400078e0006 */
[----:B------:R-:W4:Y:S02]  /*0210*/  LDG.E R10, desc[UR4][R10.64] ;  /* 0x000000040a0a7981 */ /* 0x000f24000c1e1900 */
[----:B------:R-:W-:-:S02]  /*0220*/  IMAD.WIDE.U32 R6, R19, 0x4, R6 ;  /* 0x0000000413067825 */ /* 0x000fc400078e0006 */
[----:B------:R-:W4:Y:S04]  /*0230*/  LDG.E R13, desc[UR4][R12.64] ;  /* 0x000000040c0d7981 */ /* 0x000f28000c1e1900 */
[----:B------:R-:W5:Y:S01]  /*0240*/  LDG.E R6, desc[UR4][R6.64] ;  /* 0x0000000406067981 */ /* 0x000f62000c1e1900 */
[----:B--2---:R-:W-:-:S04]  /*0250*/  IADD3 R16, PT, PT, R21, R16, R18 ;  /* 0x0000001015107210 */ /* 0x004fc80007ffe012 */
[----:B---3--:R-:W-:-:S04]  /*0260*/  IADD3 R16, PT, PT, R9, R16, R22 ;  /* 0x0000001009107210 */ /* 0x008fc80007ffe016 */
[----:B----4-:R-:W-:-:S05]  /*0270*/  IADD3 R19, PT, PT, R13, R16, R10 ;  /* 0x000000100d137210 */ /* 0x010fca0007ffe00a */
[----:B-----5:R-:W-:-:S05]  /*0280*/  IMAD.IADD R19, R6, 0x1, R19 ;  /* 0x0000000106137824 */ /* 0x020fca00078e0213 */
[----:B------:R1:W-:Y:S02]  /*0290*/  STG.E desc[UR4][R4.64], R19 ;  /* 0x0000001304007986 */ /* 0x0003e4000c101904 */
.L_x_1:
[----:B0-----:R-:W-:Y:S05]  /*02a0*/  BSYNC.RECONVERGENT B0 ;  /* 0x0000000000007941 */ /* 0x001fea0003800200 */
.L_x_0:
[----:B------:R-:W-:Y:S01]  /*02b0*/  BAR.SYNC.DEFER_BLOCKING 0x0 ;  /* 0x0000000000007b1d */ /* 0x000fe20000010000 */
[----:B------:R-:W-:Y:S02]  /*02c0*/  ISETP.GE.U32.AND P0, PT, R14, 0x2, PT ;  /* 0x000000020e00780c */ /* 0x000fe40003f06070 */
[----:B------:R-:W-:-:S04]  /*02d0*/  LEA R2, P1, R0, R2, 0x2 ;  /* 0x0000000200027211 */ /* 0x000fc800078210ff */
[----:B------:R-:W-:-:S07]  /*02e0*/  LEA.HI.X R3, R0, R3, RZ, 0x2, P1 ;  /* 0x0000000300037211 */ /* 0x000fce00008f14ff */
[----:B------:R-:W-:Y:S05]  /*02f0*/  @!P0 BRA `(.L_x_2) ;  /* 0x00000000003c8947 */ /* 0x000fea0003800000 */
[----:B-1----:R-:W-:-:S07]  /*0300*/  IMAD.WIDE.U32 R4, R15, 0x4, R2 ;  /* 0x000000040f047825 */ /* 0x002fce00078e0002 */
.L_x_5:
[----:B------:R-:W-:Y:S01]  /*0310*/  SHF.R.U32.HI R0, RZ, 0x1, R14 ;  /* 0x00000001ff007819 */ /* 0x000fe2000001160e */
[----:B------:R-:W-:Y:S03]  /*0320*/  BSSY.RECONVERGENT B0, `(.L_x_3) ;  /* 0x0000008000007945 */ /* 0x000fe60003800200 */
[----:B------:R-:W-:-:S13]  /*0330*/  ISETP.GE.U32.AND P0, PT, R15, R0, PT ;  /* 0x000000000f00720c */ /* 0x000fda0003f06070 */
[----:B0-----:R-:W-:Y:S05]  /*0340*/  @P0 BRA `(.L_x_4) ;  /* 0x0000000000140947 */ /* 0x001fea0003800000 */
[----:B------:R-:W-:Y:S01]  /*0350*/  IMAD.WIDE.U32 R6, R0, 0x4, R4 ;  /* 0x0000000400067825 */ /* 0x000fe200078e0004 */
[----:B------:R-:W2:Y:S05]  /*0360*/  LDG.E R9, desc[UR4][R4.64] ;  /* 0x0000000404097981 */ /* 0x000eaa000c1e1900 */
[----:B------:R-:W2:Y:S02]  /*0370*/  LDG.E R6, desc[UR4][R6.64] ;  /* 0x0000000406067981 */ /* 0x000ea4000c1e1900 */
[----:B--2---:R-:W-:-:S05]  /*0380*/  IADD3 R9, PT, PT, R6, R9, RZ ;  /* 0x0000000906097210 */ /* 0x004fca0007ffe0ff */
[----:B------:R0:W-:Y:S02]  /*0390*/  STG.E desc[UR4][R4.64], R9 ;  /* 0x0000000904007986 */ /* 0x0001e4000c101904 */
.L_x_4:
[----:B------:R-:W-:Y:S05]  /*03a0*/  BSYNC.RECONVERGENT B0 ;  /* 0x0000000000007941 */ /* 0x000fea0003800200 */
.L_x_3:
[----:B------:R-:W-:Y:S01]  /*03b0*/  BAR.SYNC.DEFER_BLOCKING 0x0 ;  /* 0x0000000000007b1d */ /* 0x000fe20000010000 */
[----:B------:R-:W-:Y:S02]  /*03c0*/  ISETP.GT.U32.AND P0, PT, R14, 0x3, PT ;  /* 0x000000030e00780c */ /* 0x000fe40003f04070 */
[----:B------:R-:W-:-:S11]  /*03d0*/  MOV R14, R0 ;  /* 0x00000000000e7202 */ /* 0x000fd60000000f00 */
[----:B------:R-:W-:Y:S05]  /*03e0*/  @P0 BRA `(.L_x_5) ;  /* 0xfffffffc00c80947 */ /* 0x000fea000383ffff */
.L_x_2:
[----:B------:R-:W-:-:S13]  /*03f0*/  ISETP.NE.AND P0, PT, R15, RZ, PT ;  /* 0x000000ff0f00720c */ /* 0x000fda0003f05270 */
[----:B------:R-:W-:Y:S05]  /*0400*/  @P0 EXIT ;  /* 0x000000000000094d */ /* 0x000fea0003800000 */
[----:B------:R-:W2:Y:S01]  /*0410*/  LDG.E R3, desc[UR4][R2.64] ;  /* 0x0000000402037981 */ /* 0x000ea2000c1e1900 */
[----:B01----:R-:W0:Y:S02]  /*0420*/  LDC.64 R4, c[0x0][0x388] ;  /* 0x0000e200ff047b82 */ /* 0x003e240000000a00 */
[----:B0-----:R-:W-:-:S05]  /*0430*/  IMAD.WIDE.U32 R4, R17, 0x4, R4 ;  /* 0x0000000411047825 */ /* 0x001fca00078e0004 */
[----:B--2---:R-:W-:Y:S01]  /*0440*/  STG.E desc[UR4][R4.64], R3 ;  /* 0x0000000304007986 */ /* 0x004fe2000c101904 */
[----:B------:R-:W-:Y:S05]  /*0450*/  EXIT ;  /* 0x000000000000794d */ /* 0x000fea0003800000 */
.L_x_6:
[----:B------:R-:W-:-:S00]  /*0460*/  BRA `(.L_x_6) ;  /* 0xfffffffc00fc7947 */ /* 0x000fc0000383ffff */
[----:B------:R-:W-:-:S00]  /*0470*/  NOP ;  /* 0x0000000000007918 */ /* 0x000fc00000000000 */
        /* <DEDUP_REMOVED lines=8> */
.L_x_32:


//--------------------- .text._Z16reduceUnrolling4PiS_i --------------------------
	.section	.text._Z16reduceUnrolling4PiS_i,"ax",@progbits
	.align	128
        .global         _Z16reduceUnrolling4PiS_i
        .type           _Z16reduceUnrolling4PiS_i,@function
        .size           _Z16reduceUnrolling4PiS_i,(.L_x_33 - _Z16reduceUnrolling4PiS_i)
        .other          _Z16reduceUnrolling4PiS_i,@"STO_CUDA_ENTRY STV_DEFAULT"
_Z16reduceUnrolling4PiS_i:
.text._Z16reduceUnrolling4PiS_i:
[----:B------:R-:W-:Y:S01]  /*0000*/  LDC R1, c[0x0][0x37c] ;  /* 0x0000df00ff017b82 */ /* 0x000fe20000000800 */
[----:B------:R-:W0:Y:S07]  /*0010*/  S2R R0, SR_CTAID.X ;  /* 0x0000000000007919 */ /* 0x000e2e0000002500 */
[----:B------:R-:W0:Y:S01]  /*0020*/  LDC R3, c[0x0][0x360] ;  /* 0x0000d800ff037b82 */ /* 0x000e220000000800 */
[----:B------:R-:W1:Y:S01]  /*0030*/  LDCU UR4, c[0x0][0x390] ;  /* 0x00007200ff0477ac */ /* 0x000e620008000800 */
[----:B------:R-:W2:Y:S06]  /*0040*/  S2R R2, SR_TID.X ;  /* 0x0000000000027919 */ /* 0x000eac0000002100 */
[----:B------:R-:W3:Y:S01]  /*0050*/  LDC.64 R16, c[0x0][0x380] ;  /* 0x0000e000ff107b82 */ /* 0x000ee20000000a00 */
[----:B0-----:R-:W-:-:S05]  /*0060*/  IMAD R4, R0, R3, RZ ;  /* 0x0000000300047224 */ /* 0x001fca00078e02ff */
[----:B------:R-:W-:-:S04]  /*0070*/  SHF.L.U32 R13, R4, 0x2, RZ ;  /* 0x00000002040d7819 */ /* 0x000fc800000006ff */
[----:B--2---:R-:W-:-:S05]  /*0080*/  IADD3 R4, PT, PT, R13, R2, RZ ;  /* 0x000000020d047210 */ /* 0x004fca0007ffe0ff */
[----:B------:R-:W-:-:S05]  /*0090*/  IMAD R12, R3, 0x3, R4 ;  /* 0x00000003030c7824 */ /* 0x000fca00078e0204 */
[----:B-1----:R-:W-:Y:S01]  /*00a0*/  ISETP.GE.U32.AND P0, PT, R12, UR4, PT ;  /* 0x000000040c007c0c */ /* 0x002fe2000bf06070 */
[----:B------:R-:W0:-:S12]  /*00b0*/  LDCU.64 UR4, c[0x0][0x358] ;  /* 0x00006b00ff0477ac */ /* 0x000e180008000a00 */
[----:B------:R-:W1:Y:S01]  /*00c0*/  @!P0 LDC.64 R10, c[0x0][0x380] ;  /* 0x0000e000ff0a8b82 */ /* 0x000e620000000a00 */
[----:B------:R-:W-:-:S05]  /*00d0*/  @!P0 IMAD R6, R3, -0x2, R12 ;  /* 0xfffffffe03068824 */ /* 0x000fca00078e020c */
[----:B------:R-:W-:Y:S01]  /*00e0*/  @!P0 IADD3 R9, PT, PT, R3, R6, RZ ;  /* 0x0000000603098210 */ /* 0x000fe20007ffe0ff */
[----:B-1----:R-:W-:-:S04]  /*00f0*/  @!P0 IMAD.WIDE.U32 R6, R6, 0x4, R10 ;  /* 0x0000000406068825 */ /* 0x002fc800078e000a */
[--C-:B------:R-:W-:Y:S02]  /*0100*/  @!P0 IMAD.WIDE.U32 R8, R9, 0x4, R10.reuse ;  /* 0x0000000409088825 */ /* 0x100fe400078e000a */
[----:B0-----:R-:W2:Y:S02]  /*0110*/  @!P0 LDG.E R7, desc[UR4][R6.64] ;  /* 0x0000000406078981 */ /* 0x001ea4000c1e1900 */
[--C-:B------:R-:W-:Y:S02]  /*0120*/  @!P0 IMAD.WIDE.U32 R4, R4, 0x4, R10.reuse ;  /* 0x0000000404048825 */ /* 0x100fe400078e000a */
[----:B------:R-:W2:Y:S02]  /*0130*/  @!P0 LDG.E R8, desc[UR4][R8.64] ;  /* 0x0000000408088981 */ /* 0x000ea4000c1e1900 */
[----:B------:R-:W-:Y:S02]  /*0140*/  @!P0 IMAD.WIDE.U32 R10, R12, 0x4, R10 ;  /* 0x000000040c0a8825 */ /* 0x000fe400078e000a */
[----:B------:R-:W2:Y:S04]  /*0150*/  @!P0 LDG.E R12, desc[UR4][R4.64] ;  /* 0x00000004040c8981 */ /* 0x000ea8000c1e1900 */
[----:B------:R-:W4:Y:S01]  /*0160*/  @!P0 LDG.E R10, desc[UR4][R10.64] ;  /* 0x000000040a0a8981 */ /* 0x000f22000c1e1900 */
[----:B--2---:R-:W-:-:S05]  /*0170*/  @!P0 IADD3 R15, PT, PT, R8, R7, R12 ;  /* 0x00000007080f8210 */ /* 0x004fca0007ffe00c */
[----:B----4-:R-:W-:-:S05]  /*0180*/  @!P0 IMAD.IADD R15, R10, 0x1, R15 ;  /* 0x000000010a0f8824 */ /* 0x010fca00078e020f */
[----:B------:R0:W-:Y:S01]  /*0190*/  @!P0 STG.E desc[UR4][R4.64], R15 ;  /* 0x0000000f04008986 */ /* 0x0001e2000c101904 */
[----:B------:R-:W-:Y:S01]  /*01a0*/  BAR.SYNC.DEFER_BLOCKING 0x0 ;  /* 0x0000000000007b1d */ /* 0x000fe20000010000 */
[----:B------:R-:W-:Y:S02]  /*01b0*/  ISETP.GE.U32.AND P0, PT, R3, 0x2, PT ;  /* 0x000000020300780c */ /* 0x000fe40003f06070 */
[----:B---3--:R-:W-:-:S04]  /*01c0*/  LEA R12, P1, R13, R16, 0x2 ;  /* 0x000000100d0c7211 */ /* 0x008fc800078210ff */
[----:B------:R-:W-:-:S07]  /*01d0*/  LEA.HI.X R13, R13, R17, RZ, 0x2, P1 ;  /* 0x000000110d0d7211 */ /* 0x000fce00008f14ff */
[----:B0-----:R-:W-:Y:S05]  /*01e0*/  @!P0 BRA `(.L_x_7) ;  /* 0x00000000003c8947 */ /* 0x001fea0003800000 */
[----:B------:R-:W-:-:S07]  /*01f0*/  IMAD.WIDE.U32 R4, R2, 0x4, R12 ;  /* 0x0000000402047825 */ /* 0x000fce00078e000c */
.L_x_10:
        /* <DEDUP_REMOVED lines=9> */
.L_x_9:
[----:B------:R-:W-:Y:S05]  /*0290*/  BSYNC.RECONVERGENT B0 ;  /* 0x0000000000007941 */ /* 0x000fea0003800200 */
.L_x_8:
[----:B------:R-:W-:Y:S01]  /*02a0*/  BAR.SYNC.DEFER_BLOCKING 0x0 ;  /* 0x0000000000007b1d */ /* 0x000fe20000010000 */
[----:B------:R-:W-:Y:S01]  /*02b0*/  ISETP.GT.U32.AND P0, PT, R3, 0x3, PT ;  /* 0x000000030300780c */ /* 0x000fe20003f04070 */
[----:B------:R-:W-:-:S12]  /*02c0*/  IMAD.MOV.U32 R3, RZ, RZ, R11 ;  /* 0x000000ffff037224 */ /* 0x000fd800078e000b */
[----:B------:R-:W-:Y:S05]  /*02d0*/  @P0 BRA `(.L_x_10) ;  /* 0xfffffffc00c80947 */ /* 0x000fea000383ffff */
.L_x_7:
[----:B------:R-:W-:-:S13]  /*02e0*/  ISETP.NE.AND P0, PT, R2, RZ, PT ;  /* 0x000000ff0200720c */ /* 0x000fda0003f05270 */
[----:B------:R-:W-:Y:S05]  /*02f0*/  @P0 EXIT ;  /* 0x000000000000094d */ /* 0x000fea0003800000 */
[----:B------:R-:W2:Y:S01]  /*0300*/  LDG.E R13, desc[UR4][R12.64] ;  /* 0x000000040c0d7981 */ /* 0x000ea2000c1e1900 */
[----:B------:R-:W1:Y:S02]  /*0310*/  LDC.64 R2, c[0x0][0x388] ;  /* 0x0000e200ff027b82 */ /* 0x000e640000000a00 */
[----:B-1----:R-:W-:-:S05]  /*0320*/  IMAD.WIDE.U32 R2, R0, 0x4, R2 ;  /* 0x0000000400027825 */ /* 0x002fca00078e0002 */
[----:B--2---:R-:W-:Y:S01]  /*0330*/  STG.E desc[UR4][R2.64], R13 ;  /* 0x0000000d02007986 */ /* 0x004fe2000c101904 */
[----:B------:R-:W-:Y:S05]  /*0340*/  EXIT ;  /* 0x000000000000794d */ /* 0x000fea0003800000 */
.L_x_11:
        /* <DEDUP_REMOVED lines=11> */
.L_x_33:


//--------------------- .text._Z16reduceUnrolling2PiS_i --------------------------
	.section	.text._Z16reduceUnrolling2PiS_i,"ax",@progbits
	.align	128
        .global         _Z16reduceUnrolling2PiS_i
        .type           _Z16reduceUnrolling2PiS_i,@function
        .size           _Z16reduceUnrolling2PiS_i,(.L_x_34 - _Z16reduceUnrolling2PiS_i)
        .other          _Z16reduceUnrolling2PiS_i,@"STO_CUDA_ENTRY STV_DEFAULT"
_Z16reduceUnrolling2PiS_i:
.text._Z16reduceUnrolling2PiS_i:
[----:B------:R-:W-:Y:S01]  /*0000*/  LDC R1, c[0x0][0x37c] ;  /* 0x0000df00ff017b82 */ /* 0x000fe20000000800 */
[----:B------:R-:W0:Y:S01]  /*0010*/  S2R R0, SR_CTAID.X ;  /* 0x0000000000007919 */ /* 0x000e220000002500 */
[----:B------:R-:W0:Y:S06]  /*0020*/  LDCU UR6, c[0x0][0x360] ;  /* 0x00006c00ff0677ac */ /* 0x000e2c0008000800 */
[----:B------:R-:W1:Y:S01]  /*0030*/  LDC.64 R12, c[0x0][0x380] ;  /* 0x0000e000ff0c7b82 */ /* 0x000e620000000a00 */
[----:B------:R-:W2:Y:S01]  /*0040*/  S2R R10, SR_TID.X ;  /* 0x00000000000a7919 */ /* 0x000ea20000002100 */
[----:B------:R-:W3:Y:S01]  /*0050*/  LDCU UR4, c[0x0][0x390] ;  /* 0x00007200ff0477ac */ /* 0x000ee20008000800 */
[----:B0-----:R-:W-:-:S04]  /*0060*/  IMAD R2, R0, UR6, RZ ;  /* 0x0000000600027c24 */ /* 0x001fc8000f8e02ff */
[----:B------:R-:W-:-:S05]  /*0070*/  IMAD.SHL.U32 R7, R2, 0x2, RZ ;  /* 0x0000000202077824 */ /* 0x000fca00078e00ff */
[----:B--2---:R-:W-:-:S05]  /*0080*/  IADD3 R9, PT, PT, R7, R10, RZ ;  /* 0x0000000a07097210 */ /* 0x004fca0007ffe0ff */
[----:B------:R-:W-:-:S05]  /*0090*/  VIADD R3, R9, UR6 ;  /* 0x0000000609037c36 */ /* 0x000fca0008000000 */
[----:B---3--:R-:W-:Y:S01]  /*00a0*/  ISETP.GE.U32.AND P0, PT, R3, UR4, PT ;  /* 0x0000000403007c0c */ /* 0x008fe2000bf06070 */
[----:B------:R-:W0:-:S12]  /*00b0*/  LDCU.64 UR4, c[0x0][0x358] ;  /* 0x00006b00ff0477ac */ /* 0x000e180008000a00 */
[----:B------:R-:W2:Y:S02]  /*00c0*/  @!P0 LDC.64 R4, c[0x0][0x380] ;  /* 0x0000e000ff048b82 */ /* 0x000ea40000000a00 */
[----:B--2---:R-:W-:-:S04]  /*00d0*/  @!P0 IMAD.WIDE.U32 R2, R3, 0x4, R4 ;  /* 0x0000000403028825 */ /* 0x004fc800078e0004 */
[----:B------:R-:W-:Y:S02]  /*00e0*/  @!P0 IMAD.WIDE.U32 R4, R9, 0x4, R4 ;  /* 0x0000000409048825 */ /* 0x000fe400078e0004 */
[----:B0-----:R-:W2:Y:S04]  /*00f0*/  @!P0 LDG.E R2, desc[UR4][R2.64] ;  /* 0x0000000402028981 */ /* 0x001ea8000c1e1900 */
[----:B------:R-:W2:Y:S01]  /*0100*/  @!P0 LDG.E R9, desc[UR4][R4.64] ;  /* 0x0000000404098981 */ /* 0x000ea2000c1e1900 */
[----:B------:R-:W-:Y:S01]  /*0110*/  IMAD.U32 R8, RZ, RZ, UR6 ;  /* 0x00000006ff087e24 */ /* 0x000fe2000f8e00ff */
[----:B-1----:R-:W-:-:S04]  /*0120*/  LEA R6, P1, R7, R12, 0x2 ;  /* 0x0000000c07067211 */ /* 0x002fc800078210ff */
[----:B------:R-:W-:Y:S02]  /*0130*/  LEA.HI.X R7, R7, R13, RZ, 0x2, P1 ;  /* 0x0000000d07077211 */ /* 0x000fe400008f14ff */
[----:B--2---:R-:W-:-:S05]  /*0140*/  @!P0 IADD3 R9, PT, PT, R2, R9, RZ ;  /* 0x0000000902098210 */ /* 0x004fca0007ffe0ff */
[----:B------:R0:W-:Y:S01]  /*0150*/  @!P0 STG.E desc[UR4][R4.64], R9 ;  /* 0x0000000904008986 */ /* 0x0001e2000c101904 */
[----:B------:R-:W-:Y:S01]  /*0160*/  BAR.SYNC.DEFER_BLOCKING 0x0 ;  /* 0x0000000000007b1d */ /* 0x000fe20000010000 */
[----:B------:R-:W-:-:S13]  /*0170*/  ISETP.GE.U32.AND P0, PT, R8, 0x2, PT ;  /* 0x000000020800780c */ /* 0x000fda0003f06070 */
[----:B0-----:R-:W-:Y:S05]  /*0180*/  @!P0 BRA `(.L_x_12) ;  /* 0x00000000003c8947 */ /* 0x001fea0003800000 */
[----:B------:R-:W-:-:S07]  /*0190*/  IMAD.WIDE.U32 R2, R10, 0x4, R6 ;  /* 0x000000040a027825 */ /* 0x000fce00078e0006 */
.L_x_15:
        /* <DEDUP_REMOVED lines=9> */
.L_x_14:
[----:B------:R-:W-:Y:S05]  /*0230*/  BSYNC.RECONVERGENT B0 ;  /* 0x0000000000007941 */ /* 0x000fea0003800200 */
.L_x_13:
[----:B------:R-:W-:Y:S01]  /*0240*/  BAR.SYNC.DEFER_BLOCKING 0x0 ;  /* 0x0000000000007b1d */ /* 0x000fe20000010000 */
[----:B------:R-:W-:Y:S01]  /*0250*/  ISETP.GT.U32.AND P0, PT, R8, 0x3, PT ;  /* 0x000000030800780c */ /* 0x000fe20003f04070 */
[----:B------:R-:W-:-:S12]  /*0260*/  IMAD.MOV.U32 R8, RZ, RZ, R11 ;  /* 0x000000ffff087224 */ /* 0x000fd800078e000b */
[----:B------:R-:W-:Y:S05]  /*0270*/  @P0 BRA `(.L_x_15) ;  /* 0xfffffffc00c80947 */ /* 0x000fea000383ffff */
.L_x_12:
[----:B------:R-:W-:-:S13]  /*0280*/  ISETP.NE.AND P0, PT, R10, RZ, PT ;  /* 0x000000ff0a00720c */ /* 0x000fda0003f05270 */
[----:B------:R-:W-:Y:S05]  /*0290*/  @P0 EXIT ;  /* 0x000000000000094d */ /* 0x000fea0003800000 */
[----:B------:R-:W2:Y:S01]  /*02a0*/  LDG.E R7, desc[UR4][R6.64] ;  /* 0x0000000406077981 */ /* 0x000ea2000c1e1900 */
[----:B0-----:R-:W0:Y:S02]  /*02b0*/  LDC.64 R2, c[0x0][0x388] ;  /* 0x0000e200ff027b82 */ /* 0x001e240000000a00 */
[----:B0-----:R-:W-:-:S05]  /*02c0*/  IMAD.WIDE.U32 R2, R0, 0x4, R2 ;  /* 0x0000000400027825 */ /* 0x001fca00078e0002 */
[----:B--2---:R-:W-:Y:S01]  /*02d0*/  STG.E desc[UR4][R2.64], R7 ;  /* 0x0000000702007986 */ /* 0x004fe2000c101904 */
[----:B------:R-:W-:Y:S05]  /*02e0*/  EXIT ;  /* 0x000000000000794d */ /* 0x000fea0003800000 */
.L_x_16:
        /* <DEDUP_REMOVED lines=9> */
.L_x_34:


//--------------------- .text._Z27reduceNeighboredInterleavedPiS_i --------------------------
	.section	.text._Z27reduceNeighboredInterleavedPiS_i,"ax",@progbits
	.align	128
        .global         _Z27reduceNeighboredInterleavedPiS_i
        .type           _Z27reduceNeighboredInterleavedPiS_i,@function
        .size           _Z27reduceNeighboredInterleavedPiS_i,(.L_x_35 - _Z27reduceNeighboredInterleavedPiS_i)
        .other          _Z27reduceNeighboredInterleavedPiS_i,@"STO_CUDA_ENTRY STV_DEFAULT"
_Z27reduceNeighboredInterleavedPiS_i:
.text._Z27reduceNeighboredInterleavedPiS_i:
[----:B------:R-:W-:Y:S01]  /*0000*/  LDC R1, c[0x0][0x37c] ;  /* 0x0000df00ff017b82 */ /* 0x000fe20000000800 */
[----:B------:R-:W0:Y:S01]  /*0010*/  S2R R11, SR_CTAID.X ;  /* 0x00000000000b7919 */ /* 0x000e220000002500 */
[----:B------:R-:W0:Y:S06]  /*0020*/  LDCU UR4, c[0x0][0x360] ;  /* 0x00006c00ff0477ac */ /* 0x000e2c0008000800 */
[----:B------:R-:W1:Y:S01]  /*0030*/  LDC.64 R2, c[0x0][0x380] ;  /* 0x0000e000ff027b82 */ /* 0x000e620000000a00 */
[----:B------:R-:W2:Y:S01]  /*0040*/  S2R R8, SR_TID.X ;  /* 0x0000000000087919 */ /* 0x000ea20000002100 */
[----:B------:R-:W3:Y:S01]  /*0050*/  LDCU UR5, c[0x0][0x390] ;  /* 0x00007200ff0577ac */ /* 0x000ee20008000800 */
[----:B0-----:R-:W-:-:S04]  /*0060*/  IMAD R5, R11, UR4, RZ ;  /* 0x000000040b057c24 */ /* 0x001fc8000f8e02ff */
[----:B--2---:R-:W-:-:S05]  /*0070*/  IMAD.IADD R0, R5, 0x1, R8 ;  /* 0x0000000105007824 */ /* 0x004fca00078e0208 */
[----:B---3--:R-:W-:Y:S01]  /*0080*/  ISETP.GE.U32.AND P0, PT, R0, UR5, PT ;  /* 0x0000000500007c0c */ /* 0x008fe2000bf06070 */
[----:B------:R-:W-:-:S12]  /*0090*/  IMAD.U32 R0, RZ, RZ, UR4 ;  /* 0x00000004ff007e24 */ /* 0x000fd8000f8e00ff */
[----:B-1----:R-:W-:Y:S05]  /*00a0*/  @P0 EXIT ;  /* 0x000000000000094d */ /* 0x002fea0003800000 */
[----:B------:R-:W-:Y:S01]  /*00b0*/  ISETP.GE.U32.AND P0, PT, R0, 0x2, PT ;  /* 0x000000020000780c */ /* 0x000fe20003f06070 */
[----:B------:R-:W0:Y:S01]  /*00c0*/  LDCU.64 UR4, c[0x0][0x358] ;  /* 0x00006b00ff0477ac */ /* 0x000e220008000a00 */
[----:B------:R-:W-:-:S11]  /*00d0*/  IMAD.WIDE.U32 R2, R5, 0x4, R2 ;  /* 0x0000000405027825 */ /* 0x000fd600078e0002 */
[----:B------:R-:W-:Y:S05]  /*00e0*/  @!P0 BRA `(.L_x_17) ;  /* 0x00000000003c8947 */ /* 0x000fea0003800000 */
[----:B------:R-:W-:-:S07]  /*00f0*/  IMAD.WIDE.U32 R4, R8, 0x4, R2 ;  /* 0x0000000408047825 */ /* 0x000fce00078e0002 */
.L_x_20:
[----:B------:R-:W-:Y:S01]  /*0100*/  SHF.R.U32.HI R13, RZ, 0x1, R0 ;  /* 0x00000001ff0d7819 */ /* 0x000fe20000011600 */
[----:B------:R-:W-:Y:S03]  /*0110*/  BSSY.RECONVERGENT B0, `(.L_x_18) ;  /* 0x0000008000007945 */ /* 0x000fe60003800200 */
[----:B------:R-:W-:-:S13]  /*0120*/  ISETP.GE.U32.AND P0, PT, R8, R13, PT ;  /* 0x0000000d0800720c */ /* 0x000fda0003f06070 */
[----:B-1----:R-:W-:Y:S05]  /*0130*/  @P0 BRA `(.L_x_19) ;  /* 0x0000000000140947 */ /* 0x002fea0003800000 */
[----:B------:R-:W-:Y:S01]  /*0140*/  IMAD.WIDE.U32 R6, R13, 0x4, R4 ;  /* 0x000000040d067825 */ /* 0x000fe200078e0004 */
[----:B0-----:R-:W2:Y:S05]  /*0150*/  LDG.E R9, desc[UR4][R4.64] ;  /* 0x0000000404097981 */ /* 0x001eaa000c1e1900 */
[----:B------:R-:W2:Y:S02]  /*0160*/  LDG.E R6, desc[UR4][R6.64] ;  /* 0x0000000406067981 */ /* 0x000ea4000c1e1900 */
[----:B--2---:R-:W-:-:S05]  /*0170*/  IADD3 R9, PT, PT, R6, R9, RZ ;  /* 0x0000000906097210 */ /* 0x004fca0007ffe0ff */
[----:B------:R1:W-:Y:S02]  /*0180*/  STG.E desc[UR4][R4.64], R9 ;  /* 0x0000000904007986 */ /* 0x0003e4000c101904 */
.L_x_19:
[----:B0-----:R-:W-:Y:S05]  /*0190*/  BSYNC.RECONVERGENT B0 ;  /* 0x0000000000007941 */ /* 0x001fea0003800200 */
.L_x_18:
[----:B------:R-:W-:Y:S01]  /*01a0*/  BAR.SYNC.DEFER_BLOCKING 0x0 ;  /* 0x0000000000007b1d */ /* 0x000fe20000010000 */
[----:B------:R-:W-:Y:S02]  /*01b0*/  ISETP.GT.U32.AND P0, PT, R0, 0x3, PT ;  /* 0x000000030000780c */ /* 0x000fe40003f04070 */
[----:B------:R-:W-:-:S11]  /*01c0*/  MOV R0, R13 ;  /* 0x0000000d00007202 */ /* 0x000fd60000000f00 */
[----:B------:R-:W-:Y:S05]  /*01d0*/  @P0 BRA `(.L_x_20) ;  /* 0xfffffffc00c80947 */ /* 0x000fea000383ffff */
.L_x_17:
[----:B------:R-:W-:-:S13]  /*01e0*/  ISETP.NE.AND P0, PT, R8, RZ, PT ;  /* 0x000000ff0800720c */ /* 0x000fda0003f05270 */
[----:B0-----:R-:W-:Y:S05]  /*01f0*/  @P0 EXIT ;  /* 0x000000000000094d */ /* 0x001fea0003800000 */
[----:B------:R-:W2:Y:S01]  /*0200*/  LDG.E R3, desc[UR4][R2.64] ;  /* 0x0000000402037981 */ /* 0x000ea2000c1e1900 */
[----:B-1----:R-:W0:Y:S02]  /*0210*/  LDC.64 R4, c[0x0][0x388] ;  /* 0x0000e200ff047b82 */ /* 0x002e240000000a00 */
[----:B0-----:R-:W-:-:S05]  /*0220*/  IMAD.WIDE.U32 R4, R11, 0x4, R4 ;  /* 0x000000040b047825 */ /* 0x001fca00078e0004 */
[----:B--2---:R-:W-:Y:S01]  /*0230*/  STG.E desc[UR4][R4.64], R3 ;  /* 0x0000000304007986 */ /* 0x004fe2000c101904 */
[----:B------:R-:W-:Y:S05]  /*0240*/  EXIT ;  /* 0x000000000000794d */ /* 0x000fea0003800000 */
.L_x_21:
        /* <DEDUP_REMOVED lines=11> */
.L_x_35:


//--------------------- .text._Z20reduceNeighboredLessPiS_i --------------------------
	.section	.text._Z20reduceNeighboredLessPiS_i,"ax",@progbits
	.align	128
        .global         _Z20reduceNeighboredLessPiS_i
        .type           _Z20reduceNeighboredLessPiS_i,@function
        .size           _Z20reduceNeighboredLessPiS_i,(.L_x_36 - _Z20reduceNeighboredLessPiS_i)
        .other          _Z20reduceNeighboredLessPiS_i,@"STO_CUDA_ENTRY STV_DEFAULT"
_Z20reduceNeighboredLessPiS_i:
.text._Z20reduceNeighboredLessPiS_i:
[----:B------:R-:W-:Y:S01]  /*0000*/  LDC R1, c[0x0][0x37c] ;  /* 0x0000df00ff017b82 */ /* 0x000fe20000000800 */
[----:B------:R-:W0:Y:S01]  /*0010*/  S2R R11, SR_CTAID.X ;  /* 0x00000000000b7919 */ /* 0x000e220000002500 */
[----:B------:R-:W0:Y:S01]  /*0020*/  LDCU UR6, c[0x0][0x360] ;  /* 0x00006c00ff0677ac */ /* 0x000e220008000800 */
[----:B------:R-:W1:Y:S01]  /*0030*/  S2R R0, SR_TID.X ;  /* 0x0000000000007919 */ /* 0x000e620000002100 */
[----:B------:R-:W2:Y:S01]  /*0040*/  LDCU UR4, c[0x0][0x390] ;  /* 0x00007200ff0477ac */ /* 0x000ea20008000800 */
[----:B0-----:R-:W-:-:S05]  /*0050*/  IMAD R5, R11, UR6, RZ ;  /* 0x000000060b057c24 */ /* 0x001fca000f8e02ff */
[----:B-1----:R-:W-:-:S04]  /*0060*/  IADD3 R2, PT, PT, R5, R0, RZ ;  /* 0x0000000005027210 */ /* 0x002fc80007ffe0ff */
[----:B--2---:R-:W-:Y:S02]  /*0070*/  ISETP.GE.U32.AND P0, PT, R2, UR4, PT ;  /* 0x0000000402007c0c */ /* 0x004fe4000bf06070 */
[----:B------:R-:W0:Y:S11]  /*0080*/  LDC.64 R2, c[0x0][0x380] ;  /* 0x0000e000ff027b82 */ /* 0x000e360000000a00 */
[----:B------:R-:W-:Y:S05]  /*0090*/  @P0 EXIT ;  /* 0x000000000000094d */ /* 0x000fea0003800000 */
[----:B------:R-:W-:Y:S01]  /*00a0*/  UISETP.GE.U32.AND UP0, UPT, UR6, 0x2, UPT ;  /* 0x000000020600788c */ /* 0x000fe2000bf06070 */
[----:B0-----:R-:W-:Y:S01]  /*00b0*/  IMAD.WIDE.U32 R2, R5, 0x4, R2 ;  /* 0x0000000405027825 */ /* 0x001fe200078e0002 */
[----:B------:R-:W0:Y:S07]  /*00c0*/  LDCU.64 UR8, c[0x0][0x358] ;  /* 0x00006b00ff0877ac */ /* 0x000e2e0008000a00 */
[----:B------:R-:W-:Y:S05]  /*00d0*/  BRA.U !UP0, `(.L_x_22) ;  /* 0x0000000108487547 */ /* 0x000fea000b800000 */
[----:B------:R-:W-:-:S05]  /*00e0*/  UMOV UR4, 0x1 ;  /* 0x0000000100047882 */ /* 0x000fca0000000000 */
.L_x_25:
[----:B------:R-:W-:Y:S01]  /*00f0*/  USHF.L.U32 UR5, UR4, 0x1, URZ ;  /* 0x0000000104057899 */ /* 0x000fe200080006ff */
[----:B------:R-:W-:Y:S05]  /*0100*/  BSSY.RECONVERGENT B0, `(.L_x_23) ;  /* 0x000000b000007945 */ /* 0x000fea0003800200 */
[----:B-1----:R-:W-:-:S05]  /*0110*/  IMAD R7, R0, UR5, RZ ;  /* 0x0000000500077c24 */ /* 0x002fca000f8e02ff */
[----:B------:R-:W-:-:S13]  /*0120*/  ISETP.GE.U32.AND P0, PT, R7, UR6, PT ;  /* 0x0000000607007c0c */ /* 0x000fda000bf06070 */
[----:B------:R-:W-:Y:S05]  /*0130*/  @P0 BRA `(.L_x_24) ;  /* 0x00000000001c0947 */ /* 0x000fea0003800000 */
[C---:B------:R-:W-:Y:S01]  /*0140*/  IADD3 R5, PT, PT, R7.reuse, UR4, RZ ;  /* 0x0000000407057c10 */ /* 0x040fe2000fffe0ff */
[----:B------:R-:W-:-:S04]  /*0150*/  IMAD.WIDE.U32 R6, R7, 0x4, R2 ;  /* 0x0000000407067825 */ /* 0x000fc800078e0002 */
[----:B------:R-:W-:Y:S01]  /*0160*/  IMAD.WIDE.U32 R4, R5, 0x4, R2 ;  /* 0x0000000405047825 */ /* 0x000fe200078e0002 */
[----:B0-----:R-:W2:Y:S05]  /*0170*/  LDG.E R9, desc[UR8][R6.64] ;  /* 0x0000000806097981 */ /* 0x001eaa000c1e1900 */
[----:B------:R-:W2:Y:S02]  /*0180*/  LDG.E R4, desc[UR8][R4.64] ;  /* 0x0000000804047981 */ /* 0x000ea4000c1e1900 */
[----:B--2---:R-:W-:-:S05]  /*0190*/  IADD3 R9, PT, PT, R4, R9, RZ ;  /* 0x0000000904097210 */ /* 0x004fca0007ffe0ff */
[----:B------:R1:W-:Y:S02]  /*01a0*/  STG.E desc[UR8][R6.64], R9 ;  /* 0x0000000906007986 */ /* 0x0003e4000c101908 */
.L_x_24:
[----:B0-----:R-:W-:Y:S05]  /*01b0*/  BSYNC.RECONVERGENT B0 ;  /* 0x0000000000007941 */ /* 0x001fea0003800200 */
.L_x_23:
[----:B------:R-:W-:Y:S01]  /*01c0*/  BAR.SYNC.DEFER_BLOCKING 0x0 ;  /* 0x0000000000007b1d */ /* 0x000fe20000010000 */
[----:B------:R-:W-:-:S05]  /*01d0*/  UISETP.GE.U32.AND UP0, UPT, UR5, UR6, UPT ;  /* 0x000000060500728c */ /* 0x000fca000bf06070 */
[----:B------:R-:W-:-:S04]  /*01e0*/  UMOV UR4, UR5 ;  /* 0x0000000500047c82 */ /* 0x000fc80008000000 */
[----:B------:R-:W-:Y:S05]  /*01f0*/  BRA.U !UP0, `(.L_x_25) ;  /* 0xfffffffd08bc7547 */ /* 0x000fea000b83ffff */
.L_x_22:
[----:B------:R-:W-:-:S13]  /*0200*/  ISETP.NE.AND P0, PT, R0, RZ, PT ;  /* 0x000000ff0000720c */ /* 0x000fda0003f05270 */
[----:B0-----:R-:W-:Y:S05]  /*0210*/  @P0 EXIT ;  /* 0x000000000000094d */ /* 0x001fea0003800000 */
[----:B------:R-:W2:Y:S01]  /*0220*/  LDG.E R3, desc[UR8][R2.64] ;  /* 0x0000000802037981 */ /* 0x000ea2000c1e1900 */
[----:B------:R-:W0:Y:S02]  /*0230*/  LDC.64 R4, c[0x0][0x388] ;  /* 0x0000e200ff047b82 */ /* 0x000e240000000a00 */
[----:B0-----:R-:W-:-:S05]  /*0240*/  IMAD.WIDE.U32 R4, R11, 0x4, R4 ;  /* 0x000000040b047825 */ /* 0x001fca00078e0004 */
[----:B--2---:R-:W-:Y:S01]  /*0250*/  STG.E desc[UR8][R4.64], R3 ;  /* 0x0000000304007986 */ /* 0x004fe2000c101908 */
[----:B------:R-:W-:Y:S05]  /*0260*/  EXIT ;  /* 0x000000000000794d */ /* 0x000fea0003800000 */
.L_x_26:
        /* <DEDUP_REMOVED lines=9> */
.L_x_36:


//--------------------- .text._Z16reduceNeighboredPiS_i --------------------------
	.section	.text._Z16reduceNeighboredPiS_i,"ax",@progbits
	.align	128
        .global         _Z16reduceNeighboredPiS_i
        .type           _Z16reduceNeighboredPiS_i,@function
        .size           _Z16reduceNeighboredPiS_i,(.L_x_37 - _Z16reduceNeighboredPiS_i)
        .other          _Z16reduceNeighboredPiS_i,@"STO_CUDA_ENTRY STV_DEFAULT"
_Z16reduceNeighboredPiS_i:
.text._Z16reduceNeighboredPiS_i:
[----:B------:R-:W-:Y:S01]  /*0000*/  LDC R1, c[0x0][0x37c] ;  /* 0x0000df00ff017b82 */ /* 0x000fe20000000800 */
[----:B------:R-:W0:Y:S01]  /*0010*/  S2R R13, SR_CTAID.X ;  /* 0x00000000000d7919 */ /* 0x000e220000002500 */
[----:B------:R-:W0:Y:S06]  /*0020*/  LDCU UR4, c[0x0][0x360] ;  /* 0x00006c00ff0477ac */ /* 0x000e2c0008000800 */
[----:B------:R-:W1:Y:S01]  /*0030*/  LDC.64 R2, c[0x0][0x380] ;  /* 0x0000e000ff027b82 */ /* 0x000e620000000a00 */
[----:B------:R-:W2:Y:S01]  /*0040*/  S2R R11, SR_TID.X ;  /* 0x00000000000b7919 */ /* 0x000ea20000002100 */
[----:B------:R-:W3:Y:S01]  /*0050*/  LDCU UR5, c[0x0][0x390] ;  /* 0x00007200ff0577ac */ /* 0x000ee20008000800 */
[----:B0-----:R-:W-:-:S05]  /*0060*/  IMAD R5, R13, UR4, RZ ;  /* 0x000000040d057c24 */ /* 0x001fca000f8e02ff */
[----:B--2---:R-:W-:-:S04]  /*0070*/  IADD3 R0, PT, PT, R5, R11, RZ ;  /* 0x0000000b05007210 */ /* 0x004fc80007ffe0ff */
[----:B---3--:R-:W-:-:S13]  /*0080*/  ISETP.GE.U32.AND P0, PT, R0, UR5, PT ;  /* 0x0000000500007c0c */ /* 0x008fda000bf06070 */
[----:B-1----:R-:W-:Y:S05]  /*0090*/  @P0 EXIT ;  /* 0x000000000000094d */ /* 0x002fea0003800000 */
[----:B------:R-:W-:Y:S01]  /*00a0*/  UISETP.GE.U32.AND UP0, UPT, UR4, 0x2, UPT ;  /* 0x000000020400788c */ /* 0x000fe2000bf06070 */
[----:B------:R-:W-:Y:S01]  /*00b0*/  IMAD.WIDE.U32 R2, R5, 0x4, R2 ;  /* 0x0000000405027825 */ /* 0x000fe200078e0002 */
[----:B------:R-:W0:Y:S07]  /*00c0*/  LDCU.64 UR6, c[0x0][0x358] ;  /* 0x00006b00ff0677ac */ /* 0x000e2e0008000a00 */
[----:B------:R-:W-:Y:S05]  /*00d0*/  BRA.U !UP0, `(.L_x_27) ;  /* 0x0000000108447547 */ /* 0x000fea000b800000 */
[----:B------:R-:W-:Y:S02]  /*00e0*/  HFMA2 R7, -RZ, RZ, 0, 5.9604644775390625e-08 ;  /* 0x00000001ff077431 */ /* 0x000fe400000001ff */
[----:B------:R-:W-:-:S07]  /*00f0*/  IMAD.WIDE.U32 R4, R11, 0x4, R2 ;  /* 0x000000040b047825 */ /* 0x000fce00078e0002 */
.L_x_30:
[----:B------:R-:W-:Y:S01]  /*0100*/  SHF.L.U32 R8, R7, 0x1, RZ ;  /* 0x0000000107087819 */ /* 0x000fe200000006ff */
[----:B------:R-:W-:Y:S04]  /*0110*/  BSSY.RECONVERGENT B0, `(.L_x_28) ;  /* 0x0000009000007945 */ /* 0x000fe80003800200 */
[----:B------:R-:W-:-:S05]  /*0120*/  VIADD R0, R8, 0xffffffff ;  /* 0xffffffff08007836 */ /* 0x000fca0000000000 */
[----:B------:R-:W-:-:S13]  /*0130*/  LOP3.LUT P0, RZ, R0, R11, RZ, 0xc0, !PT ;  /* 0x0000000b00ff7212 */ /* 0x000fda000780c0ff */
[----:B-1----:R-:W-:Y:S05]  /*0140*/  @P0 BRA `(.L_x_29) ;  /* 0x0000000000140947 */ /* 0x002fea0003800000 */
[----:B------:R-:W-:Y:S01]  /*0150*/  IMAD.WIDE R6, R7, 0x4, R4 ;  /* 0x0000000407067825 */ /* 0x000fe200078e0204 */
[----:B0-----:R-:W2:Y:S05]  /*0160*/  LDG.E R9, desc[UR6][R4.64] ;  /* 0x0000000604097981 */ /* 0x001eaa000c1e1900 */
[----:B------:R-:W2:Y:S02]  /*0170*/  LDG.E R6, desc[UR6][R6.64] ;  /* 0x0000000606067981 */ /* 0x000ea4000c1e1900 */
[----:B--2---:R-:W-:-:S05]  /*0180*/  IADD3 R9, PT, PT, R6, R9, RZ ;  /* 0x0000000906097210 */ /* 0x004fca0007ffe0ff */
[----:B------:R1:W-:Y:S02]  /*0190*/  STG.E desc[UR6][R4.64], R9 ;  /* 0x0000000904007986 */ /* 0x0003e4000c101906 */
.L_x_29:
[----:B0-----:R-:W-:Y:S05]  /*01a0*/  BSYNC.RECONVERGENT B0 ;  /* 0x0000000000007941 */ /* 0x001fea0003800200 */
.L_x_28:
[----:B------:R-:W-:Y:S01]  /*01b0*/  BAR.SYNC.DEFER_BLOCKING 0x0 ;  /* 0x0000000000007b1d */ /* 0x000fe20000010000 */
[----:B------:R-:W-:Y:S01]  /*01c0*/  ISETP.GE.U32.AND P0, PT, R8, UR4, PT ;  /* 0x0000000408007c0c */ /* 0x000fe2000bf06070 */
[----:B------:R-:W-:-:S12]  /*01d0*/  IMAD.MOV.U32 R7, RZ, RZ, R8 ;  /* 0x000000ffff077224 */ /* 0x000fd800078e0008 */
[----:B------:R-:W-:Y:S05]  /*01e0*/  @!P0 BRA `(.L_x_30) ;  /* 0xfffffffc00c48947 */ /* 0x000fea000383ffff */
.L_x_27:
[----:B------:R-:W-:-:S13]  /*01f0*/  ISETP.NE.AND P0, PT, R11, RZ, PT ;  /* 0x000000ff0b00720c */ /* 0x000fda0003f05270 */
[----:B0-----:R-:W-:Y:S05]  /*0200*/  @P0 EXIT ;  /* 0x000000000000094d */ /* 0x001fea0003800000 */
[----:B------:R-:W2:Y:S01]  /*0210*/  LDG.E R3, desc[UR6][R2.64] ;  /* 0x0000000602037981 */ /* 0x000ea2000c1e1900 */
[----:B-1----:R-:W0:Y:S02]  /*0220*/  LDC.64 R4, c[0x0][0x388] ;  /* 0x0000e200ff047b82 */ /* 0x002e240000000a00 */
[----:B0-----:R-:W-:-:S05]  /*0230*/  IMAD.WIDE.U32 R4, R13, 0x4, R4 ;  /* 0x000000040d047825 */ /* 0x001fca00078e0004 */
[----:B--2---:R-:W-:Y:S01]  /*0240*/  STG.E desc[UR6][R4.64], R3 ;  /* 0x0000000304007986 */ /* 0x004fe2000c101906 */
[----:B------:R-:W-:Y:S05]  /*0250*/  EXIT ;  /* 0x000000000000794d */ /* 0x000fea0003800000 */
.L_x_31:
        /* <DEDUP_REMOVED lines=10> */
.L_x_37:


//--------------------- .nv.shared.reserved.0     --------------------------
	.section	.nv.shared.reserved.0,"aw",@nobits
	.weak		__nv_reservedSMEM_offset_0_alias
	.size		__nv_reservedSMEM_offset_0_alias, 0, 64
	.other		__nv_reservedSMEM_offset_0_alias,@"STO_CUDA_RESERVED_SHARED STV_DEFAULT"
__nv_reservedSMEM_offset_0_alias:
	.zero		0
	.zero		64


//--------------------- .nv.constant0._Z16reduceUnrolling8PiS_i --------------------------
	.section	.nv.constant0._Z16reduceUnrolling8PiS_i,"a",@progbits
	.sectionflags	@""
	.align	4
.nv.constant0._Z16reduceUnrolling8PiS_i:
	.zero		916


//--------------------- .nv.constant0._Z16reduceUnrolling4PiS_i --------------------------
	.section	.nv.constant0._Z16reduceUnrolling4PiS_i,"a",@progbits
	.sectionflags	@""
	.align	4
.nv.constant0._Z16reduceUnrolling4PiS_i:
	.zero		916


//--------------------- .nv.constant0._Z16reduceUnrolling2PiS_i --------------------------
	.section	.nv.constant0._Z16reduceUnrolling2PiS_i,"a",@progbits
	.sectionflags	@""
	.align	4
.nv.constant0._Z16reduceUnrolling2PiS_i:
	.zero		916


//--------------------- .nv.constant0._Z27reduceNeighboredInterleavedPiS_i --------------------------
	.section	.nv.constant0._Z27reduceNeighboredInterleavedPiS_i,"a",@progbits
	.sectionflags	@""
	.align	4
.nv.constant0._Z27reduceNeighboredInterleavedPiS_i:
	.zero		916


//--------------------- .nv.constant0._Z20reduceNeighboredLessPiS_i --------------------------
	.section	.nv.constant0._Z20reduceNeighboredLessPiS_i,"a",@progbits
	.sectionflags	@""
	.align	4
.nv.constant0._Z20reduceNeighboredLessPiS_i:
	.zero		916


//--------------------- .nv.constant0._Z16reduceNeighboredPiS_i --------------------------
	.section	.nv.constant0._Z16reduceNeighboredPiS_i,"a",@progbits
	.sectionflags	@""
	.align	4
.nv.constant0._Z16reduceNeighboredPiS_i:
	.zero		916


//--------------------- SYMBOLS --------------------------

	.type		.nv.reservedSmem.offset0,@object
	.size		.nv.reservedSmem.offset0,0x4
